//
// Generated by NVIDIA NVVM Compiler
//
// Compiler Build ID: CL-36424714
// Cuda compilation tools, release 13.0, V13.0.88
// Based on NVVM 20.0.0
//

.version 9.0
.target sm_100
.address_size 64

	// .globl	_Z8compressPhPjP12table_structS_jj
.const .align 1 .b8 d_bitDict[65280];
// _ZZ8compressPhPjP12table_structS_jjE5table has been demoted
// _ZZ16compressOverflowPhPjP12table_structS_S_jjjE5table has been demoted

.visible .entry _Z8compressPhPjP12table_structS_jj(
	.param .u64 .ptr .align 1 _Z8compressPhPjP12table_structS_jj_param_0,
	.param .u64 .ptr .align 1 _Z8compressPhPjP12table_structS_jj_param_1,
	.param .u64 .ptr .align 1 _Z8compressPhPjP12table_structS_jj_param_2,
	.param .u64 .ptr .align 1 _Z8compressPhPjP12table_structS_jj_param_3,
	.param .u32 _Z8compressPhPjP12table_structS_jj_param_4,
	.param .u32 _Z8compressPhPjP12table_structS_jj_param_5
)
{
	.reg .pred 	%p<22>;
	.reg .b16 	%rs<53>;
	.reg .b32 	%r<66>;
	.reg .b64 	%rd<39>;
	// demoted variable
	.shared .align 1 .b8 _ZZ8compressPhPjP12table_structS_jjE5table[49152];
	ld.param.u64 	%rd15, [_Z8compressPhPjP12table_structS_jj_param_0];
	ld.param.u64 	%rd16, [_Z8compressPhPjP12table_structS_jj_param_1];
	ld.param.u64 	%rd17, [_Z8compressPhPjP12table_structS_jj_param_2];
	ld.param.u64 	%rd18, [_Z8compressPhPjP12table_structS_jj_param_3];
	ld.param.u32 	%r17, [_Z8compressPhPjP12table_structS_jj_param_4];
	ld.param.u32 	%r18, [_Z8compressPhPjP12table_structS_jj_param_5];
	cvta.to.global.u64 	%rd1, %rd17;
	cvta.to.global.u64 	%rd2, %rd18;
	cvta.to.global.u64 	%rd3, %rd16;
	cvta.to.global.u64 	%rd4, %rd15;
	mov.b64 	%rd38, 0;
	mov.u32 	%r60, _ZZ8compressPhPjP12table_structS_jjE5table;
$L__BB0_1:
	add.s64 	%rd19, %rd1, %rd38;
	ld.global.u8 	%rs10, [%rd19];
	st.shared.u8 	[%r60], %rs10;
	add.s64 	%rd6, %rd38, 1;
	add.s32 	%r60, %r60, 1;
	setp.lt.u64 	%p1, %rd38, 49151;
	mov.u64 	%rd38, %rd6;
	@%p1 bra 	$L__BB0_1;
	mov.u32 	%r20, %ctaid.x;
	mov.u32 	%r3, %ntid.x;
	mov.u32 	%r21, %tid.x;
	mad.lo.s32 	%r4, %r20, %r3, %r21;
	setp.eq.s32 	%p2, %r18, 0;
	@%p2 bra 	$L__BB0_8;
	setp.ge.u32 	%p3, %r4, %r17;
	mov.u32 	%r63, %r4;
	@%p3 bra 	$L__BB0_17;
$L__BB0_4:
	cvt.u64.u32 	%rd20, %r63;
	add.s64 	%rd9, %rd4, %rd20;
	ld.global.u8 	%rs51, [%rd9];
	cvt.u32.u16 	%r22, %rs51;
	and.b32  	%r23, %r22, 255;
	mov.u32 	%r24, _ZZ8compressPhPjP12table_structS_jjE5table;
	add.s32 	%r25, %r24, %r23;
	ld.shared.u8 	%rs11, [%r25+48896];
	setp.eq.s16 	%p4, %rs11, 0;
	@%p4 bra 	$L__BB0_16;
	mul.wide.u32 	%rd21, %r63, 4;
	add.s64 	%rd10, %rd3, %rd21;
	mov.b32 	%r64, 0;
$L__BB0_6:
	setp.gt.u32 	%p5, %r64, 190;
	@%p5 bra 	$L__BB0_14;
	mul.wide.u16 	%r31, %rs51, 191;
	add.s32 	%r33, %r24, %r31;
	add.s32 	%r34, %r33, %r64;
	ld.shared.u8 	%rs14, [%r34];
	ld.global.u32 	%r35, [%rd10];
	add.s32 	%r36, %r35, %r64;
	cvt.u64.u32 	%rd29, %r36;
	add.s64 	%rd30, %rd2, %rd29;
	st.global.u8 	[%rd30], %rs14;
	bra.uni 	$L__BB0_15;
$L__BB0_8:
	setp.ge.u32 	%p8, %r4, %r17;
	@%p8 bra 	$L__BB0_17;
	mov.u32 	%r44, _ZZ8compressPhPjP12table_structS_jjE5table;
	mov.u32 	%r61, %r4;
$L__BB0_10:
	cvt.u64.u32 	%rd31, %r61;
	add.s64 	%rd7, %rd4, %rd31;
	ld.global.u8 	%rs50, [%rd7];
	cvt.u32.u16 	%r42, %rs50;
	and.b32  	%r43, %r42, 255;
	add.s32 	%r45, %r44, %r43;
	ld.shared.u8 	%rs15, [%r45+48896];
	setp.eq.s16 	%p9, %rs15, 0;
	@%p9 bra 	$L__BB0_13;
	mul.wide.u32 	%rd32, %r61, 4;
	add.s64 	%rd8, %rd3, %rd32;
	mov.b32 	%r62, 0;
$L__BB0_12:
	mul.wide.u16 	%r47, %rs50, 191;
	add.s32 	%r49, %r44, %r47;
	add.s32 	%r50, %r49, %r62;
	ld.shared.u8 	%rs17, [%r50];
	ld.global.u32 	%r51, [%rd8];
	add.s32 	%r52, %r51, %r62;
	cvt.u64.u32 	%rd33, %r52;
	add.s64 	%rd34, %rd2, %rd33;
	st.global.u8 	[%rd34], %rs17;
	add.s32 	%r62, %r62, 1;
	ld.global.u8 	%rs50, [%rd7];
	cvt.u32.u16 	%r53, %rs50;
	and.b32  	%r54, %r53, 255;
	add.s32 	%r55, %r44, %r54;
	ld.shared.u8 	%r56, [%r55+48896];
	setp.lt.u32 	%p10, %r62, %r56;
	@%p10 bra 	$L__BB0_12;
$L__BB0_13:
	add.s32 	%r61, %r61, %r3;
	setp.lt.u32 	%p11, %r61, %r17;
	@%p11 bra 	$L__BB0_10;
	bra.uni 	$L__BB0_17;
$L__BB0_14:
	cvt.u32.u16 	%r27, %rs51;
	and.b32  	%r28, %r27, 255;
	mul.wide.u32 	%rd22, %r28, 255;
	mov.u64 	%rd23, d_bitDict;
	add.s64 	%rd24, %rd23, %rd22;
	cvt.u64.u32 	%rd25, %r64;
	add.s64 	%rd26, %rd24, %rd25;
	ld.const.u8 	%rs12, [%rd26];
	ld.global.u32 	%r29, [%rd10];
	add.s32 	%r30, %r29, %r64;
	cvt.u64.u32 	%rd27, %r30;
	add.s64 	%rd28, %rd2, %rd27;
	st.global.u8 	[%rd28], %rs12;
$L__BB0_15:
	add.s32 	%r64, %r64, 1;
	ld.global.u8 	%rs51, [%rd9];
	cvt.u32.u16 	%r37, %rs51;
	and.b32  	%r38, %r37, 255;
	add.s32 	%r40, %r24, %r38;
	ld.shared.u8 	%r41, [%r40+48896];
	setp.lt.u32 	%p6, %r64, %r41;
	@%p6 bra 	$L__BB0_6;
$L__BB0_16:
	add.s32 	%r63, %r63, %r3;
	setp.lt.u32 	%p7, %r63, %r17;
	@%p7 bra 	$L__BB0_4;
$L__BB0_17:
	bar.sync 	0;
	shl.b32 	%r65, %r4, 3;
	mul.wide.u32 	%rd35, %r17, 4;
	add.s64 	%rd11, %rd3, %rd35;
	ld.global.u32 	%r57, [%rd11];
	setp.ge.u32 	%p12, %r65, %r57;
	@%p12 bra 	$L__BB0_23;
	shl.b32 	%r14, %r3, 3;
$L__BB0_19:
	shr.u32 	%r58, %r65, 3;
	cvt.u64.u32 	%rd36, %r58;
	add.s64 	%rd12, %rd4, %rd36;
	cvt.u64.u32 	%rd37, %r65;
	add.s64 	%rd13, %rd2, %rd37;
	ld.global.u8 	%rs18, [%rd13];
	setp.ne.s16 	%p13, %rs18, 0;
	@%p13 bra 	$L__BB0_21;
	ld.global.u8 	%rs21, [%rd12];
	shl.b16 	%rs52, %rs21, 1;
	bra.uni 	$L__BB0_22;
$L__BB0_21:
	ld.global.u8 	%rs19, [%rd12];
	shl.b16 	%rs20, %rs19, 1;
	or.b16  	%rs52, %rs20, 1;
$L__BB0_22:
	st.global.u8 	[%rd12], %rs52;
	ld.global.u8 	%rs22, [%rd13+1];
	setp.eq.s16 	%p14, %rs22, 0;
	shl.b16 	%rs23, %rs52, 1;
	or.b16  	%rs24, %rs23, 1;
	selp.b16 	%rs25, %rs23, %rs24, %p14;
	st.global.u8 	[%rd12], %rs25;
	ld.global.u8 	%rs26, [%rd13+2];
	setp.eq.s16 	%p15, %rs26, 0;
	shl.b16 	%rs27, %rs25, 1;
	or.b16  	%rs28, %rs27, 1;
	selp.b16 	%rs29, %rs27, %rs28, %p15;
	st.global.u8 	[%rd12], %rs29;
	ld.global.u8 	%rs30, [%rd13+3];
	setp.eq.s16 	%p16, %rs30, 0;
	shl.b16 	%rs31, %rs29, 1;
	or.b16  	%rs32, %rs31, 1;
	selp.b16 	%rs33, %rs31, %rs32, %p16;
	st.global.u8 	[%rd12], %rs33;
	ld.global.u8 	%rs34, [%rd13+4];
	setp.eq.s16 	%p17, %rs34, 0;
	shl.b16 	%rs35, %rs33, 1;
	or.b16  	%rs36, %rs35, 1;
	selp.b16 	%rs37, %rs35, %rs36, %p17;
	st.global.u8 	[%rd12], %rs37;
	ld.global.u8 	%rs38, [%rd13+5];
	setp.eq.s16 	%p18, %rs38, 0;
	shl.b16 	%rs39, %rs37, 1;
	or.b16  	%rs40, %rs39, 1;
	selp.b16 	%rs41, %rs39, %rs40, %p18;
	st.global.u8 	[%rd12], %rs41;
	ld.global.u8 	%rs42, [%rd13+6];
	setp.eq.s16 	%p19, %rs42, 0;
	shl.b16 	%rs43, %rs41, 1;
	or.b16  	%rs44, %rs43, 1;
	selp.b16 	%rs45, %rs43, %rs44, %p19;
	st.global.u8 	[%rd12], %rs45;
	ld.global.u8 	%rs46, [%rd13+7];
	setp.eq.s16 	%p20, %rs46, 0;
	shl.b16 	%rs47, %rs45, 1;
	or.b16  	%rs48, %rs47, 1;
	selp.b16 	%rs49, %rs47, %rs48, %p20;
	st.global.u8 	[%rd12], %rs49;
	add.s32 	%r65, %r65, %r14;
	ld.global.u32 	%r59, [%rd11];
	setp.lt.u32 	%p21, %r65, %r59;
	@%p21 bra 	$L__BB0_19;
$L__BB0_23:
	bar.sync 	0;
	ret;

}
	// .globl	_Z16compressOverflowPhPjP12table_structS_S_jjj
.visible .entry _Z16compressOverflowPhPjP12table_structS_S_jjj(
	.param .u64 .ptr .align 1 _Z16compressOverflowPhPjP12table_structS_S_jjj_param_0,
	.param .u64 .ptr .align 1 _Z16compressOverflowPhPjP12table_structS_S_jjj_param_1,
	.param .u64 .ptr .align 1 _Z16compressOverflowPhPjP12table_structS_S_jjj_param_2,
	.param .u64 .ptr .align 1 _Z16compressOverflowPhPjP12table_structS_S_jjj_param_3,
	.param .u64 .ptr .align 1 _Z16compressOverflowPhPjP12table_structS_S_jjj_param_4,
	.param .u32 _Z16compressOverflowPhPjP12table_structS_S_jjj_param_5,
	.param .u32 _Z16compressOverflowPhPjP12table_structS_S_jjj_param_6,
	.param .u32 _Z16compressOverflowPhPjP12table_structS_S_jjj_param_7
)
{
	.reg .pred 	%p<39>;
	.reg .b16 	%rs<98>;
	.reg .b32 	%r<113>;
	.reg .b64 	%rd<65>;
	// demoted variable
	.shared .align 1 .b8 _ZZ16compressOverflowPhPjP12table_structS_S_jjjE5table[49152];
	ld.param.u64 	%rd25, [_Z16compressOverflowPhPjP12table_structS_S_jjj_param_0];
	ld.param.u64 	%rd26, [_Z16compressOverflowPhPjP12table_structS_S_jjj_param_1];
	ld.param.u64 	%rd27, [_Z16compressOverflowPhPjP12table_structS_S_jjj_param_2];
	ld.param.u64 	%rd28, [_Z16compressOverflowPhPjP12table_structS_S_jjj_param_3];
	ld.param.u64 	%rd29, [_Z16compressOverflowPhPjP12table_structS_S_jjj_param_4];
	ld.param.u32 	%r34, [_Z16compressOverflowPhPjP12table_structS_S_jjj_param_5];
	ld.param.u32 	%r35, [_Z16compressOverflowPhPjP12table_structS_S_jjj_param_6];
	ld.param.u32 	%r36, [_Z16compressOverflowPhPjP12table_structS_S_jjj_param_7];
	cvta.to.global.u64 	%rd1, %rd27;
	cvta.to.global.u64 	%rd2, %rd29;
	cvta.to.global.u64 	%rd3, %rd28;
	cvta.to.global.u64 	%rd4, %rd26;
	cvta.to.global.u64 	%rd5, %rd25;
	mov.b64 	%rd63, 0;
	mov.u32 	%r102, _ZZ16compressOverflowPhPjP12table_structS_S_jjjE5table;
$L__BB1_1:
	add.s64 	%rd30, %rd1, %rd63;
	ld.global.u8 	%rs17, [%rd30];
	st.shared.u8 	[%r102], %rs17;
	add.s64 	%rd7, %rd63, 1;
	add.s32 	%r102, %r102, 1;
	setp.lt.u64 	%p1, %rd63, 49151;
	mov.u64 	%rd63, %rd7;
	@%p1 bra 	$L__BB1_1;
	mov.u32 	%r38, %ctaid.x;
	mov.u32 	%r3, %ntid.x;
	mov.u32 	%r39, %tid.x;
	mad.lo.s32 	%r4, %r38, %r3, %r39;
	setp.eq.s32 	%p2, %r35, 0;
	@%p2 bra 	$L__BB1_8;
	setp.ge.u32 	%p3, %r4, %r34;
	mov.u32 	%r108, %r4;
	@%p3 bra 	$L__BB1_27;
$L__BB1_4:
	cvt.u64.u32 	%rd31, %r108;
	add.s64 	%rd16, %rd5, %rd31;
	ld.global.u8 	%rs95, [%rd16];
	cvt.u32.u16 	%r40, %rs95;
	and.b32  	%r41, %r40, 255;
	mov.u32 	%r42, _ZZ16compressOverflowPhPjP12table_structS_S_jjjE5table;
	add.s32 	%r43, %r42, %r41;
	ld.shared.u8 	%rs18, [%r43+48896];
	setp.eq.s16 	%p4, %rs18, 0;
	@%p4 bra 	$L__BB1_26;
	mul.wide.u32 	%rd32, %r108, 4;
	add.s64 	%rd17, %rd4, %rd32;
	mov.b32 	%r109, 0;
$L__BB1_6:
	setp.gt.u32 	%p5, %r109, 190;
	@%p5 bra 	$L__BB1_24;
	mul.wide.u16 	%r49, %rs95, 191;
	add.s32 	%r51, %r42, %r49;
	add.s32 	%r52, %r51, %r109;
	ld.shared.u8 	%rs21, [%r52];
	ld.global.u32 	%r53, [%rd17];
	add.s32 	%r54, %r53, %r109;
	cvt.u64.u32 	%rd40, %r54;
	add.s64 	%rd41, %rd3, %rd40;
	st.global.u8 	[%rd41], %rs21;
	bra.uni 	$L__BB1_25;
$L__BB1_8:
	setp.ge.u32 	%p8, %r4, %r36;
	@%p8 bra 	$L__BB1_14;
	mov.u32 	%r62, _ZZ16compressOverflowPhPjP12table_structS_S_jjjE5table;
	mov.u32 	%r103, %r4;
$L__BB1_10:
	cvt.u64.u32 	%rd42, %r103;
	add.s64 	%rd8, %rd5, %rd42;
	ld.global.u8 	%rs93, [%rd8];
	cvt.u32.u16 	%r60, %rs93;
	and.b32  	%r61, %r60, 255;
	add.s32 	%r63, %r62, %r61;
	ld.shared.u8 	%rs22, [%r63+48896];
	setp.eq.s16 	%p9, %rs22, 0;
	@%p9 bra 	$L__BB1_13;
	mul.wide.u32 	%rd43, %r103, 4;
	add.s64 	%rd9, %rd4, %rd43;
	mov.b32 	%r104, 0;
$L__BB1_12:
	mul.wide.u16 	%r65, %rs93, 191;
	add.s32 	%r67, %r62, %r65;
	add.s32 	%r68, %r67, %r104;
	ld.shared.u8 	%rs24, [%r68];
	ld.global.u32 	%r69, [%rd9];
	add.s32 	%r70, %r69, %r104;
	cvt.u64.u32 	%rd44, %r70;
	add.s64 	%rd45, %rd3, %rd44;
	st.global.u8 	[%rd45], %rs24;
	add.s32 	%r104, %r104, 1;
	ld.global.u8 	%rs93, [%rd8];
	cvt.u32.u16 	%r71, %rs93;
	and.b32  	%r72, %r71, 255;
	add.s32 	%r73, %r62, %r72;
	ld.shared.u8 	%r74, [%r73+48896];
	setp.lt.u32 	%p10, %r104, %r74;
	@%p10 bra 	$L__BB1_12;
$L__BB1_13:
	add.s32 	%r103, %r103, %r3;
	setp.lt.u32 	%p11, %r103, %r36;
	@%p11 bra 	$L__BB1_10;
$L__BB1_14:
	add.s32 	%r105, %r36, %r4;
	add.s32 	%r10, %r34, -1;
	setp.ge.u32 	%p12, %r105, %r10;
	@%p12 bra 	$L__BB1_20;
	mov.u32 	%r77, _ZZ16compressOverflowPhPjP12table_structS_S_jjjE5table;
$L__BB1_16:
	cvt.u64.u32 	%rd46, %r105;
	add.s64 	%rd10, %rd5, %rd46;
	ld.global.u8 	%rs94, [%rd10+1];
	cvt.u32.u16 	%r75, %rs94;
	and.b32  	%r76, %r75, 255;
	add.s32 	%r78, %r77, %r76;
	ld.shared.u8 	%rs25, [%r78+48896];
	setp.eq.s16 	%p13, %rs25, 0;
	@%p13 bra 	$L__BB1_19;
	mul.wide.u32 	%rd47, %r105, 4;
	add.s64 	%rd11, %rd4, %rd47;
	mov.b32 	%r106, 0;
$L__BB1_18:
	mul.wide.u16 	%r80, %rs94, 191;
	add.s32 	%r82, %r77, %r80;
	add.s32 	%r83, %r82, %r106;
	ld.shared.u8 	%rs27, [%r83];
	ld.global.u32 	%r84, [%rd11+4];
	add.s32 	%r85, %r84, %r106;
	cvt.u64.u32 	%rd48, %r85;
	add.s64 	%rd49, %rd2, %rd48;
	st.global.u8 	[%rd49], %rs27;
	add.s32 	%r106, %r106, 1;
	ld.global.u8 	%rs94, [%rd10+1];
	cvt.u32.u16 	%r86, %rs94;
	and.b32  	%r87, %r86, 255;
	add.s32 	%r88, %r77, %r87;
	ld.shared.u8 	%r89, [%r88+48896];
	setp.lt.u32 	%p14, %r106, %r89;
	@%p14 bra 	$L__BB1_18;
$L__BB1_19:
	add.s32 	%r105, %r105, %r3;
	setp.lt.u32 	%p15, %r105, %r10;
	@%p15 bra 	$L__BB1_16;
$L__BB1_20:
	setp.ne.s32 	%p16, %r4, 0;
	@%p16 bra 	$L__BB1_27;
	cvt.u64.u32 	%rd50, %r36;
	add.s64 	%rd51, %rd5, %rd50;
	ld.global.u8 	%r15, [%rd51];
	mov.u32 	%r90, _ZZ16compressOverflowPhPjP12table_structS_S_jjjE5table;
	add.s32 	%r91, %r90, %r15;
	ld.shared.u8 	%rs7, [%r91+48896];
	setp.eq.s16 	%p17, %rs7, 0;
	@%p17 bra 	$L__BB1_27;
	add.s32 	%r92, %r36, 1;
	mul.wide.u32 	%rd53, %r92, 4;
	add.s64 	%rd54, %rd4, %rd53;
	ld.global.u32 	%r93, [%rd54];
	cvt.u32.u16 	%r94, %rs7;
	sub.s32 	%r95, %r93, %r94;
	cvt.u64.u32 	%rd55, %r95;
	add.s64 	%rd12, %rd2, %rd55;
	cvt.u64.u16 	%rd13, %rs7;
	mad.lo.s32 	%r107, %r15, 191, %r90;
	mov.b64 	%rd64, 0;
$L__BB1_23:
	ld.shared.u8 	%rs28, [%r107];
	add.s64 	%rd56, %rd12, %rd64;
	st.global.u8 	[%rd56], %rs28;
	add.s64 	%rd64, %rd64, 1;
	add.s32 	%r107, %r107, 1;
	setp.lt.u64 	%p18, %rd64, %rd13;
	@%p18 bra 	$L__BB1_23;
	bra.uni 	$L__BB1_27;
$L__BB1_24:
	cvt.u32.u16 	%r45, %rs95;
	and.b32  	%r46, %r45, 255;
	mul.wide.u32 	%rd33, %r46, 255;
	mov.u64 	%rd34, d_bitDict;
	add.s64 	%rd35, %rd34, %rd33;
	cvt.u64.u32 	%rd36, %r109;
	add.s64 	%rd37, %rd35, %rd36;
	ld.const.u8 	%rs19, [%rd37];
	ld.global.u32 	%r47, [%rd17];
	add.s32 	%r48, %r47, %r109;
	cvt.u64.u32 	%rd38, %r48;
	add.s64 	%rd39, %rd3, %rd38;
	st.global.u8 	[%rd39], %rs19;
$L__BB1_25:
	add.s32 	%r109, %r109, 1;
	ld.global.u8 	%rs95, [%rd16];
	cvt.u32.u16 	%r55, %rs95;
	and.b32  	%r56, %r55, 255;
	add.s32 	%r58, %r42, %r56;
	ld.shared.u8 	%r59, [%r58+48896];
	setp.lt.u32 	%p6, %r109, %r59;
	@%p6 bra 	$L__BB1_6;
$L__BB1_26:
	add.s32 	%r108, %r108, %r3;
	setp.lt.u32 	%p7, %r108, %r34;
	@%p7 bra 	$L__BB1_4;
$L__BB1_27:
	bar.sync 	0;
	shl.b32 	%r112, %r4, 3;
	mul.wide.u32 	%rd57, %r36, 4;
	add.s64 	%rd18, %rd4, %rd57;
	ld.global.u32 	%r111, [%rd18];
	setp.ge.u32 	%p19, %r112, %r111;
	@%p19 bra 	$L__BB1_33;
	shl.b32 	%r25, %r3, 3;
	mov.u32 	%r110, %r112;
$L__BB1_29:
	shr.u32 	%r97, %r110, 3;
	cvt.u64.u32 	%rd58, %r97;
	add.s64 	%rd19, %rd5, %rd58;
	cvt.u64.u32 	%rd59, %r110;
	add.s64 	%rd20, %rd3, %rd59;
	ld.global.u8 	%rs29, [%rd20];
	setp.ne.s16 	%p20, %rs29, 0;
	@%p20 bra 	$L__BB1_31;
	ld.global.u8 	%rs32, [%rd19];
	shl.b16 	%rs96, %rs32, 1;
	bra.uni 	$L__BB1_32;
$L__BB1_31:
	ld.global.u8 	%rs30, [%rd19];
	shl.b16 	%rs31, %rs30, 1;
	or.b16  	%rs96, %rs31, 1;
$L__BB1_32:
	st.global.u8 	[%rd19], %rs96;
	ld.global.u8 	%rs33, [%rd20+1];
	setp.eq.s16 	%p21, %rs33, 0;
	shl.b16 	%rs34, %rs96, 1;
	or.b16  	%rs35, %rs34, 1;
	selp.b16 	%rs36, %rs34, %rs35, %p21;
	st.global.u8 	[%rd19], %rs36;
	ld.global.u8 	%rs37, [%rd20+2];
	setp.eq.s16 	%p22, %rs37, 0;
	shl.b16 	%rs38, %rs36, 1;
	or.b16  	%rs39, %rs38, 1;
	selp.b16 	%rs40, %rs38, %rs39, %p22;
	st.global.u8 	[%rd19], %rs40;
	ld.global.u8 	%rs41, [%rd20+3];
	setp.eq.s16 	%p23, %rs41, 0;
	shl.b16 	%rs42, %rs40, 1;
	or.b16  	%rs43, %rs42, 1;
	selp.b16 	%rs44, %rs42, %rs43, %p23;
	st.global.u8 	[%rd19], %rs44;
	ld.global.u8 	%rs45, [%rd20+4];
	setp.eq.s16 	%p24, %rs45, 0;
	shl.b16 	%rs46, %rs44, 1;
	or.b16  	%rs47, %rs46, 1;
	selp.b16 	%rs48, %rs46, %rs47, %p24;
	st.global.u8 	[%rd19], %rs48;
	ld.global.u8 	%rs49, [%rd20+5];
	setp.eq.s16 	%p25, %rs49, 0;
	shl.b16 	%rs50, %rs48, 1;
	or.b16  	%rs51, %rs50, 1;
	selp.b16 	%rs52, %rs50, %rs51, %p25;
	st.global.u8 	[%rd19], %rs52;
	ld.global.u8 	%rs53, [%rd20+6];
	setp.eq.s16 	%p26, %rs53, 0;
	shl.b16 	%rs54, %rs52, 1;
	or.b16  	%rs55, %rs54, 1;
	selp.b16 	%rs56, %rs54, %rs55, %p26;
	st.global.u8 	[%rd19], %rs56;
	ld.global.u8 	%rs57, [%rd20+7];
	setp.eq.s16 	%p27, %rs57, 0;
	shl.b16 	%rs58, %rs56, 1;
	or.b16  	%rs59, %rs58, 1;
	selp.b16 	%rs60, %rs58, %rs59, %p27;
	st.global.u8 	[%rd19], %rs60;
	add.s32 	%r110, %r110, %r25;
	ld.global.u32 	%r111, [%rd18];
	setp.lt.u32 	%p28, %r110, %r111;
	@%p28 bra 	$L__BB1_29;
$L__BB1_33:
	mul.wide.u32 	%rd60, %r34, 4;
	add.s64 	%rd21, %rd4, %rd60;
	ld.global.u32 	%r98, [%rd21];
	setp.ge.u32 	%p29, %r112, %r98;
	@%p29 bra 	$L__BB1_39;
	shl.b32 	%r30, %r3, 3;
	shr.u32 	%r31, %r111, 3;
$L__BB1_35:
	shr.u32 	%r99, %r112, 3;
	add.s32 	%r100, %r99, %r31;
	cvt.u64.u32 	%rd61, %r100;
	add.s64 	%rd22, %rd5, %rd61;
	cvt.u64.u32 	%rd62, %r112;
	add.s64 	%rd23, %rd2, %rd62;
	ld.global.u8 	%rs61, [%rd23];
	setp.ne.s16 	%p30, %rs61, 0;
	@%p30 bra 	$L__BB1_37;
	ld.global.u8 	%rs64, [%rd22];
	shl.b16 	%rs97, %rs64, 1;
	bra.uni 	$L__BB1_38;
$L__BB1_37:
	ld.global.u8 	%rs62, [%rd22];
	shl.b16 	%rs63, %rs62, 1;
	or.b16  	%rs97, %rs63, 1;
$L__BB1_38:
	st.global.u8 	[%rd22], %rs97;
	ld.global.u8 	%rs65, [%rd23+1];
	setp.eq.s16 	%p31, %rs65, 0;
	shl.b16 	%rs66, %rs97, 1;
	or.b16  	%rs67, %rs66, 1;
	selp.b16 	%rs68, %rs66, %rs67, %p31;
	st.global.u8 	[%rd22], %rs68;
	ld.global.u8 	%rs69, [%rd23+2];
	setp.eq.s16 	%p32, %rs69, 0;
	shl.b16 	%rs70, %rs68, 1;
	or.b16  	%rs71, %rs70, 1;
	selp.b16 	%rs72, %rs70, %rs71, %p32;
	st.global.u8 	[%rd22], %rs72;
	ld.global.u8 	%rs73, [%rd23+3];
	setp.eq.s16 	%p33, %rs73, 0;
	shl.b16 	%rs74, %rs72, 1;
	or.b16  	%rs75, %rs74, 1;
	selp.b16 	%rs76, %rs74, %rs75, %p33;
	st.global.u8 	[%rd22], %rs76;
	ld.global.u8 	%rs77, [%rd23+4];
	setp.eq.s16 	%p34, %rs77, 0;
	shl.b16 	%rs78, %rs76, 1;
	or.b16  	%rs79, %rs78, 1;
	selp.b16 	%rs80, %rs78, %rs79, %p34;
	st.global.u8 	[%rd22], %rs80;
	ld.global.u8 	%rs81, [%rd23+5];
	setp.eq.s16 	%p35, %rs81, 0;
	shl.b16 	%rs82, %rs80, 1;
	or.b16  	%rs83, %rs82, 1;
	selp.b16 	%rs84, %rs82, %rs83, %p35;
	st.global.u8 	[%rd22], %rs84;
	ld.global.u8 	%rs85, [%rd23+6];
	setp.eq.s16 	%p36, %rs85, 0;
	shl.b16 	%rs86, %rs84, 1;
	or.b16  	%rs87, %rs86, 1;
	selp.b16 	%rs88, %rs86, %rs87, %p36;
	st.global.u8 	[%rd22], %rs88;
	ld.global.u8 	%rs89, [%rd23+7];
	setp.eq.s16 	%p37, %rs89, 0;
	shl.b16 	%rs90, %rs88, 1;
	or.b16  	%rs91, %rs90, 1;
	selp.b16 	%rs92, %rs90, %rs91, %p37;
	st.global.u8 	[%rd22], %rs92;
	add.s32 	%r112, %r112, %r30;
	ld.global.u32 	%r101, [%rd21];
	setp.lt.u32 	%p38, %r112, %r101;
	@%p38 bra 	$L__BB1_35;
$L__BB1_39:
	ret;

}


// ===== COMPILED SASS (sm_100) =====

	.target	sm_100

	.elftype	@"ET_EXEC"


//--------------------- .note.nv.tkinfo           --------------------------
	.section	.note.nv.tkinfo,"",@"SHT_NOTE"
	.sectionflags	@"SHF_NOTE_NV_TKINFO"
	.tkinfo
        /*0018*/ 	.word	0x00000002
        /*0030*/ 	.string	""
        /*0030*/ 	.string	"ptxas"
        /*0030*/ 	.string	"Cuda compilation tools, release 13.0, V13.0.88"
        /*0030*/ 	.string	"Build cuda_13.0.r13.0/compiler.36424714_0"
        /*0030*/ 	.string	"-arch sm_100 -m 64 "



//--------------------- .note.nv.cuinfo           --------------------------
	.section	.note.nv.cuinfo,"",@"SHT_NOTE"
	.sectionflags	@"SHF_NOTE_NV_CUINFO"
        /*0018*/ 	.short	0x0002
        /*001a*/ 	.short	0x0064
        /*001c*/ 	.short	0x0082
	.zero		2


//--------------------- .nv.info                  --------------------------
	.section	.nv.info,"",@"SHT_CUDA_INFO"
	.align	4


	//----- nvinfo : EIATTR_REGCOUNT
	.align		4
        /*0000*/ 	.byte	0x04, 0x2f
        /*0002*/ 	.short	(.L_2 - .L_1)
	.align		4
.L_1:
        /*0004*/ 	.word	index@(_Z8compressPhPjP12table_structS_jj)
        /*0008*/ 	.word	0x00000015


	//----- nvinfo : EIATTR_FRAME_SIZE
	.align		4
.L_2:
        /*000c*/ 	.byte	0x04, 0x11
        /*000e*/ 	.short	(.L_4 - .L_3)
	.align		4
.L_3:
        /*0010*/ 	.word	index@(_Z8compressPhPjP12table_structS_jj)
        /*0014*/ 	.word	0x00000000


	//----- nvinfo : EIATTR_REGCOUNT
	.align		4
.L_4:
        /*0018*/ 	.byte	0x04, 0x2f
        /*001a*/ 	.short	(.L_6 - .L_5)
	.align		4
.L_5:
        /*001c*/ 	.word	index@(_Z16compressOverflowPhPjP12table_structS_S_jjj)
        /*0020*/ 	.word	0x00000015


	//----- nvinfo : EIATTR_FRAME_SIZE
	.align		4
.L_6:
        /*0024*/ 	.byte	0x04, 0x11
        /*0026*/ 	.short	(.L_8 - .L_7)
	.align		4
.L_7:
        /*0028*/ 	.word	index@(_Z16compressOverflowPhPjP12table_structS_S_jjj)
        /*002c*/ 	.word	0x00000000


	//----- nvinfo : EIATTR_MIN_STACK_SIZE
	.align		4
.L_8:
        /*0030*/ 	.byte	0x04, 0x12
        /*0032*/ 	.short	(.L_10 - .L_9)
	.align		4
.L_9:
        /*0034*/ 	.word	index@(_Z16compressOverflowPhPjP12table_structS_S_jjj)
        /*0038*/ 	.word	0x00000000


	//----- nvinfo : EIATTR_MIN_STACK_SIZE
	.align		4
.L_10:
        /*003c*/ 	.byte	0x04, 0x12
        /*003e*/ 	.short	(.L_12 - .L_11)
	.align		4
.L_11:
        /*0040*/ 	.word	index@(_Z8compressPhPjP12table_structS_jj)
        /*0044*/ 	.word	0x00000000
.L_12:


//--------------------- .nv.compat                --------------------------
	.section	.nv.compat,"",@"SHT_CUDA_COMPAT_INFO"
	.align	4
        /*0000*/ 	.byte	0x02, 0x09, 0x00, 0x00, 0x02, 0x02, 0x01, 0x00, 0x02, 0x05, 0x05, 0x00, 0x03, 0x07, 0x01, 0x01
        /*0010*/ 	.byte	0x02, 0x03, 0x00, 0x00, 0x02, 0x06, 0x01, 0x00, 0x04, 0x0b, 0x08, 0x00, 0x09, 0x00, 0x00, 0x00
        /*0020*/ 	.byte	0x00, 0x00, 0x00, 0x00


//--------------------- .nv.info._Z16compressOverflowPhPjP12table_structS_S_jjj --------------------------
	.section	.nv.info._Z16compressOverflowPhPjP12table_structS_S_jjj,"",@"SHT_CUDA_INFO"
	.sectionflags	@""
	.align	4


	//----- nvinfo : EIATTR_CUDA_API_VERSION
	.align		4
        /*0000*/ 	.byte	0x04, 0x37
        /*0002*/ 	.short	(.L_14 - .L_13)
.L_13:
        /*0004*/ 	.word	0x00000082


	//----- nvinfo : EIATTR_KPARAM_INFO
	.align		4
.L_14:
        /*0008*/ 	.byte	0x04, 0x17
        /*000a*/ 	.short	(.L_16 - .L_15)
.L_15:
        /*000c*/ 	.word	0x00000000
        /*0010*/ 	.short	0x0007
        /*0012*/ 	.short	0x0030
        /*0014*/ 	.byte	0x00, 0xf0, 0x11, 0x00


	//----- nvinfo : EIATTR_KPARAM_INFO
	.align		4
.L_16:
        /*0018*/ 	.byte	0x04, 0x17
        /*001a*/ 	.short	(.L_18 - .L_17)
.L_17:
        /*001c*/ 	.word	0x00000000
        /*0020*/ 	.short	0x0006
        /*0022*/ 	.short	0x002c
        /*0024*/ 	.byte	0x00, 0xf0, 0x11, 0x00


	//----- nvinfo : EIATTR_KPARAM_INFO
	.align		4
.L_18:
        /*0028*/ 	.byte	0x04, 0x17
        /*002a*/ 	.short	(.L_20 - .L_19)
.L_19:
        /*002c*/ 	.word	0x00000000
        /*0030*/ 	.short	0x0005
        /*0032*/ 	.short	0x0028
        /*0034*/ 	.byte	0x00, 0xf0, 0x11, 0x00


	//----- nvinfo : EIATTR_KPARAM_INFO
	.align		4
.L_20:
        /*0038*/ 	.byte	0x04, 0x17
        /*003a*/ 	.short	(.L_22 - .L_21)
.L_21:
        /*003c*/ 	.word	0x00000000
        /*0040*/ 	.short	0x0004
        /*0042*/ 	.short	0x0020
        /*0044*/ 	.byte	0x00, 0xf5, 0x21, 0x00


	//----- nvinfo : EIATTR_KPARAM_INFO
	.align		4
.L_22:
        /*0048*/ 	.byte	0x04, 0x17
        /*004a*/ 	.short	(.L_24 - .L_23)
.L_23:
        /*004c*/ 	.word	0x00000000
        /*0050*/ 	.short	0x0003
        /*0052*/ 	.short	0x0018
        /*0054*/ 	.byte	0x00, 0xf5, 0x21, 0x00


	//----- nvinfo : EIATTR_KPARAM_INFO
	.align		4
.L_24:
        /*0058*/ 	.byte	0x04, 0x17
        /*005a*/ 	.short	(.L_26 - .L_25)
.L_25:
        /*005c*/ 	.word	0x00000000
        /*0060*/ 	.short	0x0002
        /*0062*/ 	.short	0x0010
        /*0064*/ 	.byte	0x00, 0xf5, 0x21, 0x00


	//----- nvinfo : EIATTR_KPARAM_INFO
	.align		4
.L_26:
        /*0068*/ 	.byte	0x04, 0x17
        /*006a*/ 	.short	(.L_28 - .L_27)
.L_27:
        /*006c*/ 	.word	0x00000000
        /*0070*/ 	.short	0x0001
        /*0072*/ 	.short	0x0008
        /*0074*/ 	.byte	0x00, 0xf5, 0x21, 0x00


	//----- nvinfo : EIATTR_KPARAM_INFO
	.align		4
.L_28:
        /*0078*/ 	.byte	0x04, 0x17
        /*007a*/ 	.short	(.L_30 - .L_29)
.L_29:
        /*007c*/ 	.word	0x00000000
        /*0080*/ 	.short	0x0000
        /*0082*/ 	.short	0x0000
        /*0084*/ 	.byte	0x00, 0xf5, 0x21, 0x00


	//----- nvinfo : EIATTR_SPARSE_MMA_MASK
	.align		4
.L_30:
        /*0088*/ 	.byte	0x03, 0x50
        /*008a*/ 	.short	0x0000


	//----- nvinfo : EIATTR_MAXREG_COUNT
	.align		4
        /*008c*/ 	.byte	0x03, 0x1b
        /*008e*/ 	.short	0x00ff


	//----- nvinfo : EIATTR_NUM_BARRIERS
	.align		4
        /*0090*/ 	.byte	0x02, 0x4c
        /*0092*/ 	.byte	0x01
	.zero		1


	//----- nvinfo : EIATTR_MERCURY_ISA_VERSION
	.align		4
        /*0094*/ 	.byte	0x03, 0x5f
        /*0096*/ 	.short	0x0101


	//----- nvinfo : EIATTR_VRC_CTA_INIT_COUNT
	.align		4
        /*0098*/ 	.byte	0x02, 0x4a
	.zero		1
	.zero		1


	//----- nvinfo : EIATTR_EXIT_INSTR_OFFSETS
	.align		4
        /*009c*/ 	.byte	0x04, 0x1c
        /*009e*/ 	.short	(.L_32 - .L_31)


	//   ....[0]....
.L_31:
        /*00a0*/ 	.word	0x00001460


	//   ....[1]....
        /*00a4*/ 	.word	0x000017c0


	//----- nvinfo : EIATTR_CRS_STACK_SIZE
	.align		4
.L_32:
        /*00a8*/ 	.byte	0x04, 0x1e
        /*00aa*/ 	.short	(.L_34 - .L_33)
.L_33:
        /*00ac*/ 	.word	0x00000000


	//----- nvinfo : EIATTR_CBANK_PARAM_SIZE
	.align		4
.L_34:
        /*00b0*/ 	.byte	0x03, 0x19
        /*00b2*/ 	.short	0x0034


	//----- nvinfo : EIATTR_PARAM_CBANK
	.align		4
        /*00b4*/ 	.byte	0x04, 0x0a
        /*00b6*/ 	.short	(.L_36 - .L_35)
	.align		4
.L_35:
        /*00b8*/ 	.word	index@(.nv.constant0._Z16compressOverflowPhPjP12table_structS_S_jjj)
        /*00bc*/ 	.short	0x0380
        /*00be*/ 	.short	0x0034


	//----- nvinfo : EIATTR_SW_WAR
	.align		4
.L_36:
        /*00c0*/ 	.byte	0x04, 0x36
        /*00c2*/ 	.short	(.L_38 - .L_37)
.L_37:
        /*00c4*/ 	.word	0x00000008
.L_38:


//--------------------- .nv.info._Z8compressPhPjP12table_structS_jj --------------------------
	.section	.nv.info._Z8compressPhPjP12table_structS_jj,"",@"SHT_CUDA_INFO"
	.sectionflags	@""
	.align	4


	//----- nvinfo : EIATTR_CUDA_API_VERSION
	.align		4
        /*0000*/ 	.byte	0x04, 0x37
        /*0002*/ 	.short	(.L_40 - .L_39)
.L_39:
        /*0004*/ 	.word	0x00000082


	//----- nvinfo : EIATTR_KPARAM_INFO
	.align		4
.L_40:
        /*0008*/ 	.byte	0x04, 0x17
        /*000a*/ 	.short	(.L_42 - .L_41)
.L_41:
        /*000c*/ 	.word	0x00000000
        /*0010*/ 	.short	0x0005
        /*0012*/ 	.short	0x0024
        /*0014*/ 	.byte	0x00, 0xf0, 0x11, 0x00


	//----- nvinfo : EIATTR_KPARAM_INFO
	.align		4
.L_42:
        /*0018*/ 	.byte	0x04, 0x17
        /*001a*/ 	.short	(.L_44 - .L_43)
.L_43:
        /*001c*/ 	.word	0x00000000
        /*0020*/ 	.short	0x0004
        /*0022*/ 	.short	0x0020
        /*0024*/ 	.byte	0x00, 0xf0, 0x11, 0x00


	//----- nvinfo : EIATTR_KPARAM_INFO
	.align		4
.L_44:
        /*0028*/ 	.byte	0x04, 0x17
        /*002a*/ 	.short	(.L_46 - .L_45)
.L_45:
        /*002c*/ 	.word	0x00000000
        /*0030*/ 	.short	0x0003
        /*0032*/ 	.short	0x0018
        /*0034*/ 	.byte	0x00, 0xf5, 0x21, 0x00


	//----- nvinfo : EIATTR_KPARAM_INFO
	.align		4
.L_46:
        /*0038*/ 	.byte	0x04, 0x17
        /*003a*/ 	.short	(.L_48 - .L_47)
.L_47:
        /*003c*/ 	.word	0x00000000
        /*0040*/ 	.short	0x0002
        /*0042*/ 	.short	0x0010
        /*0044*/ 	.byte	0x00, 0xf5, 0x21, 0x00


	//----- nvinfo : EIATTR_KPARAM_INFO
	.align		4
.L_48:
        /*0048*/ 	.byte	0x04, 0x17
        /*004a*/ 	.short	(.L_50 - .L_49)
.L_49:
        /*004c*/ 	.word	0x00000000
        /*0050*/ 	.short	0x0001
        /*0052*/ 	.short	0x0008
        /*0054*/ 	.byte	0x00, 0xf5, 0x21, 0x00


	//----- nvinfo : EIATTR_KPARAM_INFO
	.align		4
.L_50:
        /*0058*/ 	.byte	0x04, 0x17
        /*005a*/ 	.short	(.L_52 - .L_51)
.L_51:
        /*005c*/ 	.word	0x00000000
        /*0060*/ 	.short	0x0000
        /*0062*/ 	.short	0x0000
        /*0064*/ 	.byte	0x00, 0xf5, 0x21, 0x00


	//----- nvinfo : EIATTR_SPARSE_MMA_MASK
	.align		4
.L_52:
        /*0068*/ 	.byte	0x03, 0x50
        /*006a*/ 	.short	0x0000


	//----- nvinfo : EIATTR_MAXREG_COUNT
	.align		4
        /*006c*/ 	.byte	0x03, 0x1b
        /*006e*/ 	.short	0x00ff


	//----- nvinfo : EIATTR_NUM_BARRIERS
	.align		4
        /*0070*/ 	.byte	0x02, 0x4c
        /*0072*/ 	.byte	0x01
	.zero		1


	//----- nvinfo : EIATTR_MERCURY_ISA_VERSION
	.align		4
        /*0074*/ 	.byte	0x03, 0x5f
        /*0076*/ 	.short	0x0101


	//----- nvinfo : EIATTR_VRC_CTA_INIT_COUNT
	.align		4
        /*0078*/ 	.byte	0x02, 0x4a
	.zero		1
	.zero		1


	//----- nvinfo : EIATTR_EXIT_INSTR_OFFSETS
	.align		4
        /*007c*/ 	.byte	0x04, 0x1c
        /*007e*/ 	.short	(.L_54 - .L_53)


	//   ....[0]....
.L_53:
        /*0080*/ 	.word	0x00000bb0


	//----- nvinfo : EIATTR_CRS_STACK_SIZE
	.align		4
.L_54:
        /*0084*/ 	.byte	0x04, 0x1e
        /*0086*/ 	.short	(.L_56 - .L_55)
.L_55:
        /*0088*/ 	.word	0x00000000


	//----- nvinfo : EIATTR_CBANK_PARAM_SIZE
	.align		4
.L_56:
        /*008c*/ 	.byte	0x03, 0x19
        /*008e*/ 	.short	0x0028


	//----- nvinfo : EIATTR_PARAM_CBANK
	.align		4
        /*0090*/ 	.byte	0x04, 0x0a
        /*0092*/ 	.short	(.L_58 - .L_57)
	.align		4
.L_57:
        /*0094*/ 	.word	index@(.nv.constant0._Z8compressPhPjP12table_structS_jj)
        /*0098*/ 	.short	0x0380
        /*009a*/ 	.short	0x0028


	//----- nvinfo : EIATTR_SW_WAR
	.align		4
.L_58:
        /*009c*/ 	.byte	0x04, 0x36
        /*009e*/ 	.short	(.L_60 - .L_59)
.L_59:
        /*00a0*/ 	.word	0x00000008
.L_60:


//--------------------- .nv.callgraph             --------------------------
	.section	.nv.callgraph,"",@"SHT_CUDA_CALLGRAPH"
	.align	4
	.sectionentsize	8
	.align		4
        /*0000*/ 	.word	0x00000000
	.align		4
        /*0004*/ 	.word	0xffffffff
	.align		4
        /*0008*/ 	.word	0x00000000
	.align		4
        /*000c*/ 	.word	0xfffffffe
	.align		4
        /*0010*/ 	.word	0x00000000
	.align		4
        /*0014*/ 	.word	0xfffffffd
	.align		4
        /*0018*/ 	.word	0x00000000
	.align		4
        /*001c*/ 	.word	0xfffffffc


//--------------------- .nv.constant3             --------------------------
	.section	.nv.constant3,"a",@progbits
.nv.constant3:
	.type		d_bitDict,@object
	.size		d_bitDict,(.L_0 - d_bitDict)
d_bitDict:
	.zero		65280
.L_0:


//--------------------- .text._Z16compressOverflowPhPjP12table_structS_S_jjj --------------------------
	.section	.text._Z16compressOverflowPhPjP12table_structS_S_jjj,"ax",@progbits
	.align	128
        .global         _Z16compressOverflowPhPjP12table_structS_S_jjj
        .type           _Z16compressOverflowPhPjP12table_structS_S_jjj,@function
        .size           _Z16compressOverflowPhPjP12table_structS_S_jjj,(.L_x_48 - _Z16compressOverflowPhPjP12table_structS_S_jjj)
        .other          _Z16compressOverflowPhPjP12table_structS_S_jjj,@"STO_CUDA_ENTRY STV_DEFAULT"
_Z16compressOverflowPhPjP12table_structS_S_jjj:
.text._Z16compressOverflowPhPjP12table_structS_S_jjj:
[----:B------:R-:W-:Y:S08]  /*0000*/  LDC R1, c[0x0][0x37c] ;  /* 0x0000df00ff017b82 */ /* 0x000ff00000000800 */
[----:B------:R-:W0:Y:S01]  /*0010*/  S2UR UR6, SR_CgaCtaId ;  /* 0x00000000000679c3 */ /* 0x000e220000008800 */
[----:B------:R-:W-:Y:S01]  /*0020*/  UMOV UR4, 0x400 ;  /* 0x0000040000047882 */ /* 0x000fe20000000000 */
[----:B------:R-:W1:Y:S01]  /*0030*/  LDCU.64 UR10, c[0x0][0x358] ;  /* 0x00006b00ff0a77ac */ /* 0x000e620008000a00 */
[----:B------:R-:W2:Y:S01]  /*0040*/  LDCU.64 UR12, c[0x0][0x390] ;  /* 0x00007200ff0c77ac */ /* 0x000ea20008000a00 */
[----:B------:R-:W-:Y:S01]  /*0050*/  UMOV UR5, URZ ;  /* 0x000000ff00057c82 */ /* 0x000fe20008000000 */
[----:B0-----:R-:W-:-:S03]  /*0060*/  ULEA UR6, UR6, UR4, 0x18 ;  /* 0x0000000406067291 */ /* 0x001fc6000f8ec0ff */
[----:B------:R-:W-:-:S04]  /*0070*/  UMOV UR4, URZ ;  /* 0x000000ff00047c82 */ /* 0x000fc80008000000 */
[----:B-12---:R-:W-:-:S05]  /*0080*/  UMOV UR7, UR6 ;  /* 0x0000000600077c82 */ /* 0x006fca0008000000 */
.L_x_0:
[----:B------:R-:W-:-:S04]  /*0090*/  UIADD3 UR8, UP0, UPT, UR4, UR12, URZ ;  /* 0x0000000c04087290 */ /* 0x000fc8000ff1e0ff */
[----:B------:R-:W-:Y:S02]  /*00a0*/  UIADD3.X UR9, UPT, UPT, UR5, UR13, URZ, UP0, !UPT ;  /* 0x0000000d05097290 */ /* 0x000fe400087fe4ff */
[----:B0-----:R-:W-:-:S04]  /*00b0*/  IMAD.U32 R2, RZ, RZ, UR8 ;  /* 0x00000008ff027e24 */ /* 0x001fc8000f8e00ff */
[----:B------:R-:W-:-:S05]  /*00c0*/  IMAD.U32 R3, RZ, RZ, UR9 ;  /* 0x00000009ff037e24 */ /* 0x000fca000f8e00ff */
[----:B------:R-:W2:Y:S01]  /*00d0*/  LDG.E.U8 R2, desc[UR10][R2.64] ;  /* 0x0000000a02027981 */ /* 0x000ea2000c1e1100 */
[----:B------:R-:W-:Y:S02]  /*00e0*/  UISETP.GE.U32.AND UP0, UPT, UR4, 0xbfff, UPT ;  /* 0x0000bfff0400788c */ /* 0x000fe4000bf06070 */
[----:B------:R-:W-:Y:S02]  /*00f0*/  UIADD3 UR8, UP1, UPT, UR4, 0x1, URZ ;  /* 0x0000000104087890 */ /* 0x000fe4000ff3e0ff */
[----:B------:R-:W-:Y:S02]  /*0100*/  UISETP.GE.U32.AND.EX UP0, UPT, UR5, URZ, UPT, UP0 ;  /* 0x000000ff0500728c */ /* 0x000fe4000bf06100 */
[----:B------:R-:W-:-:S03]  /*0110*/  UIADD3.X UR9, UPT, UPT, URZ, UR5, URZ, UP1, !UPT ;  /* 0x00000005ff097290 */ /* 0x000fc60008ffe4ff */
[----:B------:R-:W-:-:S04]  /*0120*/  UMOV UR4, UR8 ;  /* 0x0000000800047c82 */ /* 0x000fc80008000000 */
[----:B------:R-:W-:Y:S01]  /*0130*/  UMOV UR5, UR9 ;  /* 0x0000000900057c82 */ /* 0x000fe20008000000 */
[----:B--2---:R0:W-:Y:S01]  /*0140*/  STS.U8 [UR7], R2 ;  /* 0x00000002ff007988 */ /* 0x0041e20008000007 */
[----:B------:R-:W-:Y:S01]  /*0150*/  UIADD3 UR7, UPT, UPT, UR7, 0x1, URZ ;  /* 0x0000000107077890 */ /* 0x000fe2000fffe0ff */
[----:B------:R-:W-:Y:S11]  /*0160*/  BRA.U !UP0, `(.L_x_0) ;  /* 0xfffffffd08c87547 */ /* 0x000ff6000b83ffff */
[----:B------:R-:W0:Y:S01]  /*0170*/  S2R R3, SR_TID.X ;  /* 0x0000000000037919 */ /* 0x000e220000002100 */
[----:B------:R-:W1:Y:S01]  /*0180*/  LDCU UR5, c[0x0][0x3ac] ;  /* 0x00007580ff0577ac */ /* 0x000e620008000800 */
[----:B------:R-:W0:Y:S01]  /*0190*/  S2UR UR4, SR_CTAID.X ;  /* 0x00000000000479c3 */ /* 0x000e220000002500 */
[----:B------:R-:W-:Y:S07]  /*01a0*/  BSSY.RECONVERGENT B0, `(.L_x_1) ;  /* 0x00000e5000007945 */ /* 0x000fee0003800200 */
[----:B------:R-:W0:Y:S01]  /*01b0*/  LDC R0, c[0x0][0x360] ;  /* 0x0000d800ff007b82 */ /* 0x000e220000000800 */
[----:B-1----:R-:W-:Y:S01]  /*01c0*/  UISETP.NE.AND UP0, UPT, UR5, URZ, UPT ;  /* 0x000000ff0500728c */ /* 0x002fe2000bf05270 */
[----:B0-----:R-:W-:-:S08]  /*01d0*/  IMAD R2, R0, UR4, R3 ;  /* 0x0000000400027c24 */ /* 0x001fd0000f8e0203 */
[----:B------:R-:W-:Y:S05]  /*01e0*/  BRA.U !UP0, `(.L_x_2) ;  /* 0x0000000108d07547 */ /* 0x000fea000b800000 */
[----:B------:R-:W0:Y:S01]  /*01f0*/  LDCU UR4, c[0x0][0x3a8] ;  /* 0x00007500ff0477ac */ /* 0x000e220008000800 */
[----:B------:R-:W1:Y:S01]  /*0200*/  LDCU.64 UR6, c[0x0][0x398] ;  /* 0x00007300ff0677ac */ /* 0x000e620008000a00 */
[----:B0-----:R-:W-:-:S13]  /*0210*/  ISETP.GE.U32.AND P0, PT, R2, UR4, PT ;  /* 0x0000000402007c0c */ /* 0x001fda000bf06070 */
[----:B-1----:R-:W-:Y:S05]  /*0220*/  @P0 BRA `(.L_x_3) ;  /* 0x0000000c00700947 */ /* 0x002fea0003800000 */
[----:B------:R-:W-:Y:S01]  /*0230*/  BSSY.RECONVERGENT B1, `(.L_x_4) ;  /* 0x000002e000017945 */ /* 0x000fe20003800200 */
[----:B------:R-:W-:-:S07]  /*0240*/  IMAD.MOV.U32 R3, RZ, RZ, R2 ;  /* 0x000000ffff037224 */ /* 0x000fce00078e0002 */
.L_x_8:
[----:B------:R-:W0:Y:S02]  /*0250*/  LDCU.64 UR4, c[0x0][0x380] ;  /* 0x00007000ff0477ac */ /* 0x000e240008000a00 */
[----:B0-----:R-:W-:-:S05]  /*0260*/  IADD3 R4, P0, PT, R3, UR4, RZ ;  /* 0x0000000403047c10 */ /* 0x001fca000ff1e0ff */
[----:B------:R-:W-:-:S05]  /*0270*/  IMAD.X R5, RZ, RZ, UR5, P0 ;  /* 0x00000005ff057e24 */ /* 0x000fca00080e06ff */
[----:B------:R-:W2:Y:S01]  /*0280*/  LDG.E.U8 R9, desc[UR10][R4.64] ;  /* 0x0000000a04097981 */ /* 0x000ea2000c1e1100 */
[----:B------:R-:W-:Y:S01]  /*0290*/  MOV R8, 0x400 ;  /* 0x0000040000087802 */ /* 0x000fe20000000f00 */
[----:B------:R-:W-:Y:S01]  /*02a0*/  BSSY.RECONVERGENT B2, `(.L_x_5) ;  /* 0x0000022000027945 */ /* 0x000fe20003800200 */
[----:B------:R-:W0:Y:S02]  /*02b0*/  S2R R7, SR_CgaCtaId ;  /* 0x0000000000077919 */ /* 0x000e240000008800 */
[----:B0-----:R-:W-:-:S05]  /*02c0*/  LEA R8, R7, R8, 0x18 ;  /* 0x0000000807087211 */ /* 0x001fca00078ec0ff */
[----:B--2---:R-:W-:-:S06]  /*02d0*/  IMAD.IADD R6, R8, 0x1, R9 ;  /* 0x0000000108067824 */ /* 0x004fcc00078e0209 */
[----:B------:R-:W0:Y:S02]  /*02e0*/  LDS.U8 R6, [R6+0xbf00] ;  /* 0x00bf000006067984 */ /* 0x000e240000000000 */
[----:B0-----:R-:W-:-:S13]  /*02f0*/  ISETP.NE.AND P0, PT, R6, RZ, PT ;  /* 0x000000ff0600720c */ /* 0x001fda0003f05270 */
[----:B------:R-:W-:Y:S05]  /*0300*/  @!P0 BRA `(.L_x_6) ;  /* 0x00000000006c8947 */ /* 0x000fea0003800000 */
[----:B------:R-:W0:Y:S01]  /*0310*/  LDC.64 R6, c[0x0][0x388] ;  /* 0x0000e200ff067b82 */ /* 0x000e220000000a00 */
[----:B------:R-:W-:Y:S02]  /*0320*/  IMAD.MOV.U32 R14, RZ, RZ, RZ ;  /* 0x000000ffff0e7224 */ /* 0x000fe400078e00ff */
[----:B0-----:R-:W-:-:S07]  /*0330*/  IMAD.WIDE.U32 R6, R3, 0x4, R6 ;  /* 0x0000000403067825 */ /* 0x001fce00078e0006 */
.L_x_7:
[----:B------:R-:W-:-:S13]  /*0340*/  ISETP.GT.U32.AND P0, PT, R14, 0xbe, PT ;  /* 0x000000be0e00780c */ /* 0x000fda0003f04070 */
[----:B------:R-:W2:Y:S01]  /*0350*/  @!P0 LDG.E R13, desc[UR10][R6.64] ;  /* 0x0000000a060d8981 */ /* 0x000ea2000c1e1900 */
[----:B------:R-:W-:-:S05]  /*0360*/  @!P0 LOP3.LUT R11, R9, 0xffff, RZ, 0xc0, !PT ;  /* 0x0000ffff090b8812 */ /* 0x000fca00078ec0ff */
[----:B------:R-:W-:-:S04]  /*0370*/  @!P0 IMAD R11, R11, 0xbf, R8 ;  /* 0x000000bf0b0b8824 */ /* 0x000fc800078e0208 */
[----:B------:R-:W-:-:S06]  /*0380*/  @!P0 IMAD.IADD R15, R11, 0x1, R14 ;  /* 0x000000010b0f8824 */ /* 0x000fcc00078e020e */
[----:B------:R-:W0:Y:S01]  /*0390*/  @!P0 LDS.U8 R15, [R15] ;  /* 0x000000000f0f8984 */ /* 0x000e220000000000 */
[----:B------:R-:W-:Y:S01]  /*03a0*/  @P0 LOP3.LUT R9, R9, 0xff, RZ, 0xc0, !PT ;  /* 0x000000ff09090812 */ /* 0x000fe200078ec0ff */
[----:B--2---:R-:W-:-:S05]  /*03b0*/  @!P0 IMAD.IADD R13, R13, 0x1, R14 ;  /* 0x000000010d0d8824 */ /* 0x004fca00078e020e */
[----:B------:R-:W-:-:S05]  /*03c0*/  @!P0 IADD3 R10, P1, PT, R13, UR6, RZ ;  /* 0x000000060d0a8c10 */ /* 0x000fca000ff3e0ff */
[----:B------:R-:W-:-:S05]  /*03d0*/  @!P0 IMAD.X R11, RZ, RZ, UR7, P1 ;  /* 0x00000007ff0b8e24 */ /* 0x000fca00088e06ff */
[----:B0-----:R-:W-:Y:S04]  /*03e0*/  @!P0 STG.E.U8 desc[UR10][R10.64], R15 ;  /* 0x0000000f0a008986 */ /* 0x001fe8000c10110a */
[----:B------:R-:W2:Y:S01]  /*03f0*/  @P0 LDG.E R13, desc[UR10][R6.64] ;  /* 0x0000000a060d0981 */ /* 0x000ea2000c1e1900 */
[----:B------:R-:W-:-:S04]  /*0400*/  @P0 IMAD R16, R9, 0xff, R14 ;  /* 0x000000ff09100824 */ /* 0x000fc800078e020e */
[----:B------:R-:W0:Y:S01]  /*0410*/  @P0 LDC.U8 R17, c[0x3][R16] ;  /* 0x00c0000010110b82 */ /* 0x000e220000000000 */
[----:B--2---:R-:W-:-:S05]  /*0420*/  @P0 IMAD.IADD R13, R13, 0x1, R14 ;  /* 0x000000010d0d0824 */ /* 0x004fca00078e020e */
[----:B------:R-:W-:-:S05]  /*0430*/  @P0 IADD3 R12, P1, PT, R13, UR6, RZ ;  /* 0x000000060d0c0c10 */ /* 0x000fca000ff3e0ff */
[----:B------:R-:W-:-:S05]  /*0440*/  @P0 IMAD.X R13, RZ, RZ, UR7, P1 ;  /* 0x00000007ff0d0e24 */ /* 0x000fca00088e06ff */
[----:B0-----:R-:W-:Y:S04]  /*0450*/  @P0 STG.E.U8 desc[UR10][R12.64], R17 ;  /* 0x000000110c000986 */ /* 0x001fe8000c10110a */
[----:B------:R-:W2:Y:S01]  /*0460*/  LDG.E.U8 R9, desc[UR10][R4.64] ;  /* 0x0000000a04097981 */ /* 0x000ea2000c1e1100 */
[----:B------:R-:W-:Y:S02]  /*0470*/  VIADD R14, R14, 0x1 ;  /* 0x000000010e0e7836 */ /* 0x000fe40000000000 */
[----:B--2---:R-:W-:-:S05]  /*0480*/  IMAD.IADD R18, R8, 0x1, R9 ;  /* 0x0000000108127824 */ /* 0x004fca00078e0209 */
[----:B------:R-:W0:Y:S02]  /*0490*/  LDS.U8 R11, [R18+0xbf00] ;  /* 0x00bf0000120b7984 */ /* 0x000e240000000000 */
[----:B0-----:R-:W-:-:S13]  /*04a0*/  ISETP.GE.U32.AND P0, PT, R14, R11, PT ;  /* 0x0000000b0e00720c */ /* 0x001fda0003f06070 */
[----:B------:R-:W-:Y:S05]  /*04b0*/  @!P0 BRA `(.L_x_7) ;  /* 0xfffffffc00a08947 */ /* 0x000fea000383ffff */
.L_x_6:
[----:B------:R-:W-:Y:S05]  /*04c0*/  BSYNC.RECONVERGENT B2 ;  /* 0x0000000000027941 */ /* 0x000fea0003800200 */
.L_x_5:
[----:B------:R-:W0:Y:S01]  /*04d0*/  LDCU UR4, c[0x0][0x3a8] ;  /* 0x00007500ff0477ac */ /* 0x000e220008000800 */
[----:B------:R-:W-:-:S05]  /*04e0*/  IMAD.IADD R3, R0, 0x1, R3 ;  /* 0x0000000100037824 */ /* 0x000fca00078e0203 */
[----:B0-----:R-:W-:-:S13]  /*04f0*/  ISETP.GE.U32.AND P0, PT, R3, UR4, PT ;  /* 0x0000000403007c0c */ /* 0x001fda000bf06070 */
[----:B------:R-:W-:Y:S05]  /*0500*/  @!P0 BRA `(.L_x_8) ;  /* 0xfffffffc00508947 */ /* 0x000fea000383ffff */
[----:B------:R-:W-:Y:S05]  /*0510*/  BSYNC.RECONVERGENT B1 ;  /* 0x0000000000017941 */ /* 0x000fea0003800200 */
.L_x_4:
[----:B------:R-:W-:Y:S05]  /*0520*/  BRA `(.L_x_3) ;  /* 0x0000000800b07947 */ /* 0x000fea0003800000 */
.L_x_2:
[----:B------:R-:W0:Y:S01]  /*0530*/  LDCU UR4, c[0x0][0x3b0] ;  /* 0x00007600ff0477ac */ /* 0x000e220008000800 */
[----:B------:R-:W-:Y:S01]  /*0540*/  BSSY.RECONVERGENT B1, `(.L_x_9) ;  /* 0x0000027000017945 */ /* 0x000fe20003800200 */
[----:B------:R-:W1:Y:S01]  /*0550*/  LDCU.64 UR8, c[0x0][0x398] ;  /* 0x00007300ff0877ac */ /* 0x000e620008000a00 */
[----:B0-----:R-:W-:-:S05]  /*0560*/  IMAD.U32 R5, RZ, RZ, UR4 ;  /* 0x00000004ff057e24 */ /* 0x001fca000f8e00ff */
[----:B------:R-:W-:-:S13]  /*0570*/  ISETP.GE.U32.AND P0, PT, R2, R5, PT ;  /* 0x000000050200720c */ /* 0x000fda0003f06070 */
[----:B-1----:R-:W-:Y:S05]  /*0580*/  @P0 BRA `(.L_x_10) ;  /* 0x0000000000880947 */ /* 0x002fea0003800000 */
[----:B------:R-:W-:-:S07]  /*0590*/  IMAD.MOV.U32 R3, RZ, RZ, R2 ;  /* 0x000000ffff037224 */ /* 0x000fce00078e0002 */
.L_x_14:
[----:B------:R-:W0:Y:S02]  /*05a0*/  LDCU.64 UR4, c[0x0][0x380] ;  /* 0x00007000ff0477ac */ /* 0x000e240008000a00 */
[----:B0-----:R-:W-:-:S05]  /*05b0*/  IADD3 R4, P0, PT, R3, UR4, RZ ;  /* 0x0000000403047c10 */ /* 0x001fca000ff1e0ff */
[----:B------:R-:W-:-:S05]  /*05c0*/  IMAD.X R5, RZ, RZ, UR5, P0 ;  /* 0x00000005ff057e24 */ /* 0x000fca00080e06ff */
[----:B------:R-:W2:Y:S01]  /*05d0*/  LDG.E.U8 R8, desc[UR10][R4.64] ;  /* 0x0000000a04087981 */ /* 0x000ea2000c1e1100 */
[----:B------:R-:W-:Y:S03]  /*05e0*/  BSSY.RECONVERGENT B2, `(.L_x_11) ;  /* 0x0000017000027945 */ /* 0x000fe60003800200 */
[----:B--2---:R-:W0:Y:S02]  /*05f0*/  LDS.U8 R6, [R8+UR6+0xbf00] ;  /* 0x00bf000608067984 */ /* 0x004e240008000000 */
[----:B0-----:R-:W-:-:S13]  /*0600*/  ISETP.NE.AND P0, PT, R6, RZ, PT ;  /* 0x000000ff0600720c */ /* 0x001fda0003f05270 */
[----:B------:R-:W-:Y:S05]  /*0610*/  @!P0 BRA `(.L_x_12) ;  /* 0x00000000004c8947 */ /* 0x000fea0003800000 */
[----:B------:R-:W0:Y:S01]  /*0620*/  LDC.64 R6, c[0x0][0x388] ;  /* 0x0000e200ff067b82 */ /* 0x000e220000000a00 */
[----:B------:R-:W-:Y:S01]  /*0630*/  PRMT R10, R8, 0x7610, R10 ;  /* 0x00007610080a7816 */ /* 0x000fe2000000000a */
[----:B------:R-:W-:Y:S02]  /*0640*/  IMAD.MOV.U32 R11, RZ, RZ, RZ ;  /* 0x000000ffff0b7224 */ /* 0x000fe400078e00ff */
[----:B0-----:R-:W-:-:S07]  /*0650*/  IMAD.WIDE.U32 R6, R3, 0x4, R6 ;  /* 0x0000000403067825 */ /* 0x001fce00078e0006 */
.L_x_13:
[----:B------:R-:W2:Y:S01]  /*0660*/  LDG.E R14, desc[UR10][R6.64] ;  /* 0x0000000a060e7981 */ /* 0x000ea2000c1e1900 */
[----:B------:R-:W-:Y:S01]  /*0670*/  LOP3.LUT R8, R10, 0xffff, RZ, 0xc0, !PT ;  /* 0x0000ffff0a087812 */ /* 0x000fe200078ec0ff */
[----:B------:R-:W-:-:S04]  /*0680*/  IMAD.U32 R9, RZ, RZ, UR6 ;  /* 0x00000006ff097e24 */ /* 0x000fc8000f8e00ff */
[----:B------:R-:W-:-:S04]  /*0690*/  IMAD R8, R8, 0xbf, R9 ;  /* 0x000000bf08087824 */ /* 0x000fc800078e0209 */
[----:B------:R-:W-:-:S05]  /*06a0*/  IMAD.IADD R12, R8, 0x1, R11 ;  /* 0x00000001080c7824 */ /* 0x000fca00078e020b */
[----:B------:R-:W0:Y:S01]  /*06b0*/  LDS.U8 R13, [R12] ;  /* 0x000000000c0d7984 */ /* 0x000e220000000000 */
[----:B--2---:R-:W-:-:S05]  /*06c0*/  IMAD.IADD R14, R14, 0x1, R11 ;  /* 0x000000010e0e7824 */ /* 0x004fca00078e020b */
[----:B------:R-:W-:-:S04]  /*06d0*/  IADD3 R8, P0, PT, R14, UR8, RZ ;  /* 0x000000080e087c10 */ /* 0x000fc8000ff1e0ff */
[----:B------:R-:W-:-:S05]  /*06e0*/  IADD3.X R9, PT, PT, RZ, UR9, RZ, P0, !PT ;  /* 0x00000009ff097c10 */ /* 0x000fca00087fe4ff */
[----:B0-----:R-:W-:Y:S04]  /*06f0*/  STG.E.U8 desc[UR10][R8.64], R13 ;  /* 0x0000000d08007986 */ /* 0x001fe8000c10110a */
[----:B------:R-:W2:Y:S01]  /*0700*/  LDG.E.U8 R10, desc[UR10][R4.64] ;  /* 0x0000000a040a7981 */ /* 0x000ea2000c1e1100 */
[----:B------:R-:W-:-:S03]  /*0710*/  VIADD R11, R11, 0x1 ;  /* 0x000000010b0b7836 */ /* 0x000fc60000000000 */
[----:B--2---:R-:W0:Y:S02]  /*0720*/  LDS.U8 R14, [R10+UR6+0xbf00] ;  /* 0x00bf00060a0e7984 */ /* 0x004e240008000000 */
[----:B0-----:R-:W-:-:S13]  /*0730*/  ISETP.GE.U32.AND P0, PT, R11, R14, PT ;  /* 0x0000000e0b00720c */ /* 0x001fda0003f06070 */
[----:B------:R-:W-:Y:S05]  /*0740*/  @!P0 BRA `(.L_x_13) ;  /* 0xfffffffc00c48947 */ /* 0x000fea000383ffff */
.L_x_12:
[----:B------:R-:W-:Y:S05]  /*0750*/  BSYNC.RECONVERGENT B2 ;  /* 0x0000000000027941 */ /* 0x000fea0003800200 */
.L_x_11:
[----:B------:R-:W0:Y:S01]  /*0760*/  LDCU UR4, c[0x0][0x3b0] ;  /* 0x00007600ff0477ac */ /* 0x000e220008000800 */
[----:B------:R-:W-:Y:S02]  /*0770*/  IMAD.IADD R3, R0, 0x1, R3 ;  /* 0x0000000100037824 */ /* 0x000fe400078e0203 */
[----:B0-----:R-:W-:-:S05]  /*0780*/  IMAD.U32 R5, RZ, RZ, UR4 ;  /* 0x00000004ff057e24 */ /* 0x001fca000f8e00ff */
[----:B------:R-:W-:-:S13]  /*0790*/  ISETP.GE.U32.AND P0, PT, R3, R5, PT ;  /* 0x000000050300720c */ /* 0x000fda0003f06070 */
[----:B------:R-:W-:Y:S05]  /*07a0*/  @!P0 BRA `(.L_x_14) ;  /* 0xfffffffc007c8947 */ /* 0x000fea000383ffff */
.L_x_10:
[----:B------:R-:W-:Y:S05]  /*07b0*/  BSYNC.RECONVERGENT B1 ;  /* 0x0000000000017941 */ /* 0x000fea0003800200 */
.L_x_9:
[----:B------:R-:W0:Y:S01]  /*07c0*/  LDCU UR4, c[0x0][0x3a8] ;  /* 0x00007500ff0477ac */ /* 0x000e220008000800 */
[----:B------:R-:W-:Y:S01]  /*07d0*/  IMAD.IADD R3, R2, 0x1, R5 ;  /* 0x0000000102037824 */ /* 0x000fe200078e0205 */
[----:B------:R-:W-:Y:S01]  /*07e0*/  BSSY.RECONVERGENT B1, `(.L_x_15) ;  /* 0x0000028000017945 */ /* 0x000fe20003800200 */
[----:B------:R-:W1:Y:S01]  /*07f0*/  LDCU.64 UR6, c[0x0][0x3a0] ;  /* 0x00007400ff0677ac */ /* 0x000e620008000a00 */
[----:B0-----:R-:W-:-:S06]  /*0800*/  UIADD3 UR4, UPT, UPT, UR4, -0x1, URZ ;  /* 0xffffffff04047890 */ /* 0x001fcc000fffe0ff */
[----:B------:R-:W-:-:S13]  /*0810*/  ISETP.GE.U32.AND P0, PT, R3, UR4, PT ;  /* 0x0000000403007c0c */ /* 0x000fda000bf06070 */
[----:B-1----:R-:W-:Y:S05]  /*0820*/  @P0 BRA `(.L_x_16) ;  /* 0x00000000008c0947 */ /* 0x002fea0003800000 */
[----:B------:R-:W0:Y:S01]  /*0830*/  S2R R5, SR_CgaCtaId ;  /* 0x0000000000057919 */ /* 0x000e220000008800 */
[----:B------:R-:W-:-:S04]  /*0840*/  MOV R4, 0x400 ;  /* 0x0000040000047802 */ /* 0x000fc80000000f00 */
[----:B0-----:R-:W-:-:S07]  /*0850*/  LEA R15, R5, R4, 0x18 ;  /* 0x00000004050f7211 */ /* 0x001fce00078ec0ff */
.L_x_20:
[----:B------:R-:W0:Y:S02]  /*0860*/  LDCU.64 UR8, c[0x0][0x380] ;  /* 0x00007000ff0877ac */ /* 0x000e240008000a00 */
[----:B0-----:R-:W-:-:S05]  /*0870*/  IADD3 R4, P0, PT, R3, UR8, RZ ;  /* 0x0000000803047c10 */ /* 0x001fca000ff1e0ff */
[----:B------:R-:W-:-:S05]  /*0880*/  IMAD.X R5, RZ, RZ, UR9, P0 ;  /* 0x00000009ff057e24 */ /* 0x000fca00080e06ff */
[----:B------:R-:W2:Y:S01]  /*0890*/  LDG.E.U8 R8, desc[UR10][R4.64+0x1] ;  /* 0x0000010a04087981 */ /* 0x000ea2000c1e1100 */
[----:B------:R-:W-:Y:S01]  /*08a0*/  BSSY.RECONVERGENT B2, `(.L_x_17) ;  /* 0x0000018000027945 */ /* 0x000fe20003800200 */
[----:B--2---:R-:W-:-:S06]  /*08b0*/  IMAD.IADD R6, R15, 0x1, R8 ;  /* 0x000000010f067824 */ /* 0x004fcc00078e0208 */
[----:B------:R-:W0:Y:S02]  /*08c0*/  LDS.U8 R6, [R6+0xbf00] ;  /* 0x00bf000006067984 */ /* 0x000e240000000000 */
[----:B0-----:R-:W-:-:S13]  /*08d0*/  ISETP.NE.AND P0, PT, R6, RZ, PT ;  /* 0x000000ff0600720c */ /* 0x001fda0003f05270 */
[----:B------:R-:W-:Y:S05]  /*08e0*/  @!P0 BRA `(.L_x_18) ;  /* 0x00000000004c8947 */ /* 0x000fea0003800000 */
[----:B------:R-:W0:Y:S01]  /*08f0*/  LDC.64 R6, c[0x0][0x388] ;  /* 0x0000e200ff067b82 */ /* 0x000e220000000a00 */
[----:B------:R-:W-:Y:S01]  /*0900*/  PRMT R10, R8, 0x7610, R10 ;  /* 0x00007610080a7816 */ /* 0x000fe2000000000a */
[----:B------:R-:W-:Y:S02]  /*0910*/  IMAD.MOV.U32 R11, RZ, RZ, RZ ;  /* 0x000000ffff0b7224 */ /* 0x000fe400078e00ff */
[----:B0-----:R-:W-:-:S07]  /*0920*/  IMAD.WIDE.U32 R6, R3, 0x4, R6 ;  /* 0x0000000403067825 */ /* 0x001fce00078e0006 */
.L_x_19:
[----:B------:R-:W2:Y:S01]  /*0930*/  LDG.E R14, desc[UR10][R6.64+0x4] ;  /* 0x0000040a060e7981 */ /* 0x000ea2000c1e1900 */
[----:B------:R-:W-:-:S05]  /*0940*/  LOP3.LUT R8, R10, 0xffff, RZ, 0xc0, !PT ;  /* 0x0000ffff0a087812 */ /* 0x000fca00078ec0ff */
[----:B------:R-:W-:-:S04]  /*0950*/  IMAD R8, R8, 0xbf, R15 ;  /* 0x000000bf08087824 */ /* 0x000fc800078e020f */
[----:B------:R-:W-:-:S05]  /*0960*/  IMAD.IADD R12, R8, 0x1, R11 ;  /* 0x00000001080c7824 */ /* 0x000fca00078e020b */
[----:B------:R-:W0:Y:S01]  /*0970*/  LDS.U8 R13, [R12] ;  /* 0x000000000c0d7984 */ /* 0x000e220000000000 */
[----:B--2---:R-:W-:-:S05]  /*0980*/  IMAD.IADD R14, R14, 0x1, R11 ;  /* 0x000000010e0e7824 */ /* 0x004fca00078e020b */
[----:B------:R-:W-:-:S05]  /*0990*/  IADD3 R8, P0, PT, R14, UR6, RZ ;  /* 0x000000060e087c10 */ /* 0x000fca000ff1e0ff */
[----:B------:R-:W-:-:S05]  /*09a0*/  IMAD.X R9, RZ, RZ, UR7, P0 ;  /* 0x00000007ff097e24 */ /* 0x000fca00080e06ff */
[----:B0-----:R-:W-:Y:S04]  /*09b0*/  STG.E.U8 desc[UR10][R8.64], R13 ;  /* 0x0000000d08007986 */ /* 0x001fe8000c10110a */
[----:B------:R-:W2:Y:S01]  /*09c0*/  LDG.E.U8 R10, desc[UR10][R4.64+0x1] ;  /* 0x0000010a040a7981 */ /* 0x000ea2000c1e1100 */
[----:B------:R-:W-:Y:S02]  /*09d0*/  VIADD R11, R11, 0x1 ;  /* 0x000000010b0b7836 */ /* 0x000fe40000000000 */
[----:B--2---:R-:W-:-:S06]  /*09e0*/  IMAD.IADD R14, R15, 0x1, R10 ;  /* 0x000000010f0e7824 */ /* 0x004fcc00078e020a */
[----:B------:R-:W0:Y:S02]  /*09f0*/  LDS.U8 R14, [R14+0xbf00] ;  /* 0x00bf00000e0e7984 */ /* 0x000e240000000000 */
[----:B0-----:R-:W-:-:S13]  /*0a00*/  ISETP.GE.U32.AND P0, PT, R11, R14, PT ;  /* 0x0000000e0b00720c */ /* 0x001fda0003f06070 */
[----:B------:R-:W-:Y:S05]  /*0a10*/  @!P0 BRA `(.L_x_19) ;  /* 0xfffffffc00c48947 */ /* 0x000fea000383ffff */
.L_x_18:
[----:B------:R-:W-:Y:S05]  /*0a20*/  BSYNC.RECONVERGENT B2 ;  /* 0x0000000000027941 */ /* 0x000fea0003800200 */
.L_x_17:
[----:B------:R-:W-:-:S05]  /*0a30*/  IMAD.IADD R3, R0, 0x1, R3 ;  /* 0x0000000100037824 */ /* 0x000fca00078e0203 */
[----:B------:R-:W-:-:S13]  /*0a40*/  ISETP.GE.U32.AND P0, PT, R3, UR4, PT ;  /* 0x0000000403007c0c */ /* 0x000fda000bf06070 */
[----:B------:R-:W-:Y:S05]  /*0a50*/  @!P0 BRA `(.L_x_20) ;  /* 0xfffffffc00808947 */ /* 0x000fea000383ffff */
.L_x_16:
[----:B------:R-:W-:Y:S05]  /*0a60*/  BSYNC.RECONVERGENT B1 ;  /* 0x0000000000017941 */ /* 0x000fea0003800200 */
.L_x_15:
[----:B------:R-:W-:-:S13]  /*0a70*/  ISETP.NE.AND P0, PT, R2, RZ, PT ;  /* 0x000000ff0200720c */ /* 0x000fda0003f05270 */
[----:B------:R-:W-:Y:S05]  /*0a80*/  @P0 BRA `(.L_x_3) ;  /* 0x0000000400580947 */ /* 0x000fea0003800000 */
[----:B------:R-:W0:Y:S01]  /*0a90*/  LDC R9, c[0x0][0x3b0] ;  /* 0x0000ec00ff097b82 */ /* 0x000e220000000800 */
[----:B------:R-:W0:Y:S02]  /*0aa0*/  LDCU.64 UR4, c[0x0][0x380] ;  /* 0x00007000ff0477ac */ /* 0x000e240008000a00 */
[----:B0-----:R-:W-:-:S05]  /*0ab0*/  IADD3 R4, P0, PT, R9, UR4, RZ ;  /* 0x0000000409047c10 */ /* 0x001fca000ff1e0ff */
[----:B------:R-:W-:-:S06]  /*0ac0*/  IMAD.X R5, RZ, RZ, UR5, P0 ;  /* 0x00000005ff057e24 */ /* 0x000fcc00080e06ff */
[----:B------:R-:W2:Y:S01]  /*0ad0*/  LDG.E.U8 R5, desc[UR10][R4.64] ;  /* 0x0000000a04057981 */ /* 0x000ea2000c1e1100 */
[----:B------:R-:W-:Y:S01]  /*0ae0*/  MOV R3, 0x400 ;  /* 0x0000040000037802 */ /* 0x000fe20000000f00 */
[----:B------:R-:W0:Y:S03]  /*0af0*/  S2R R6, SR_CgaCtaId ;  /* 0x0000000000067919 */ /* 0x000e260000008800 */
[----:B0-----:R-:W-:-:S05]  /*0b00*/  LEA R8, R6, R3, 0x18 ;  /* 0x0000000306087211 */ /* 0x001fca00078ec0ff */
[----:B--2---:R-:W-:-:S06]  /*0b10*/  IMAD.IADD R3, R8, 0x1, R5 ;  /* 0x0000000108037824 */ /* 0x004fcc00078e0205 */
[----:B------:R-:W0:Y:S02]  /*0b20*/  LDS.U8 R3, [R3+0xbf00] ;  /* 0x00bf000003037984 */ /* 0x000e240000000000 */
[----:B0-----:R-:W-:-:S13]  /*0b30*/  ISETP.NE.AND P0, PT, R3, RZ, PT ;  /* 0x000000ff0300720c */ /* 0x001fda0003f05270 */
[----:B------:R-:W-:Y:S05]  /*0b40*/  @!P0 BRA `(.L_x_3) ;  /* 0x0000000400288947 */ /* 0x000fea0003800000 */
[----:B------:R-:W0:Y:S01]  /*0b50*/  LDC.64 R6, c[0x0][0x388] ;  /* 0x0000e200ff067b82 */ /* 0x000e220000000a00 */
[----:B------:R-:W-:Y:S01]  /*0b60*/  VIADD R9, R9, 0x1 ;  /* 0x0000000109097836 */ /* 0x000fe20000000000 */
[----:B------:R-:W1:Y:S03]  /*0b70*/  LDCU.64 UR4, c[0x0][0x3a0] ;  /* 0x00007400ff0477ac */ /* 0x000e660008000a00 */
[----:B0-----:R-:W-:-:S06]  /*0b80*/  IMAD.WIDE.U32 R6, R9, 0x4, R6 ;  /* 0x0000000409067825 */ /* 0x001fcc00078e0006 */
[----:B------:R-:W2:Y:S01]  /*0b90*/  LDG.E R6, desc[UR10][R6.64] ;  /* 0x0000000a06067981 */ /* 0x000ea2000c1e1900 */
[----:B------:R-:W-:Y:S01]  /*0ba0*/  ISETP.GT.U32.AND P1, PT, R3, RZ, PT ;  /* 0x000000ff0300720c */ /* 0x000fe20003f24070 */
[----:B------:R-:W-:-:S03]  /*0bb0*/  IMAD R8, R5, 0xbf, R8 ;  /* 0x000000bf05087824 */ /* 0x000fc600078e0208 */
[----:B------:R-:W-:Y:S02]  /*0bc0*/  ISETP.GT.U32.AND.EX P1, PT, RZ, RZ, PT, P1 ;  /* 0x000000ffff00720c */ /* 0x000fe40003f24110 */
[----:B--2---:R-:W-:-:S04]  /*0bd0*/  IADD3 R4, PT, PT, -R3, R6, RZ ;  /* 0x0000000603047210 */ /* 0x004fc80007ffe1ff */
[----:B-1----:R-:W-:Y:S01]  /*0be0*/  IADD3 R4, P0, PT, R4, UR4, RZ ;  /* 0x0000000404047c10 */ /* 0x002fe2000ff1e0ff */
[----:B------:R-:W-:-:S04]  /*0bf0*/  UMOV UR4, URZ ;  /* 0x000000ff00047c82 */ /* 0x000fc80008000000 */
[----:B------:R-:W-:Y:S01]  /*0c00*/  IMAD.X R5, RZ, RZ, UR5, P0 ;  /* 0x00000005ff057e24 */ /* 0x000fe200080e06ff */
[----:B------:R-:W-:Y:S01]  /*0c10*/  UMOV UR5, URZ ;  /* 0x000000ff00057c82 */ /* 0x000fe20008000000 */
[----:B------:R-:W-:Y:S01]  /*0c20*/  PLOP3.LUT P0, PT, PT, PT, PT, 0x80, 0x8 ;  /* 0x000000000008781c */ /* 0x000fe20003f0f070 */
[----:B------:R-:W-:-:S12]  /*0c30*/  @P1 BRA `(.L_x_21) ;  /* 0x0000000000201947 */ /* 0x000fd80003800000 */
[----:B------:R0:W1:Y:S01]  /*0c40*/  LDS.U8 R9, [R8] ;  /* 0x0000000008097984 */ /* 0x0000620000000000 */
[----:B------:R-:W-:Y:S01]  /*0c50*/  IADD3 R6, P0, PT, R4, UR4, RZ ;  /* 0x0000000404067c10 */ /* 0x000fe2000ff1e0ff */
[----:B------:R-:W-:-:S03]  /*0c60*/  UMOV UR4, 0x1 ;  /* 0x0000000100047882 */ /* 0x000fc60000000000 */
[----:B------:R-:W-:Y:S01]  /*0c70*/  IADD3.X R7, PT, PT, R5, UR5, RZ, P0, !PT ;  /* 0x0000000505077c10 */ /* 0x000fe200087fe4ff */
[----:B------:R-:W-:Y:S01]  /*0c80*/  UMOV UR5, URZ ;  /* 0x000000ff00057c82 */ /* 0x000fe20008000000 */
[----:B------:R-:W-:Y:S01]  /*0c90*/  PLOP3.LUT P0, PT, PT, PT, PT, 0x8, 0x80 ;  /* 0x000000000080781c */ /* 0x000fe20003f0e170 */
[----:B0-----:R-:W-:Y:S02]  /*0ca0*/  VIADD R8, R8, 0x1 ;  /* 0x0000000108087836 */ /* 0x001fe40000000000 */
[----:B-1----:R0:W-:Y:S10]  /*0cb0*/  STG.E.U8 desc[UR10][R6.64], R9 ;  /* 0x0000000906007986 */ /* 0x0021f4000c10110a */
.L_x_21:
[C---:B0-----:R-:W-:Y:S02]  /*0cc0*/  IADD3 R6, P3, PT, R3.reuse, -UR4, RZ ;  /* 0x8000000403067c10 */ /* 0x041fe4000ff7e0ff */
[----:B------:R-:W-:Y:S02]  /*0cd0*/  ISETP.GT.U32.AND P2, PT, R3, UR4, PT ;  /* 0x0000000403007c0c */ /* 0x000fe4000bf44070 */
[----:B------:R-:W-:Y:S01]  /*0ce0*/  ISETP.LE.U32.AND P1, PT, R6, 0x3, PT ;  /* 0x000000030600780c */ /* 0x000fe20003f23070 */
[----:B------:R-:W-:Y:S01]  /*0cf0*/  IMAD.X R6, RZ, RZ, ~UR5, P3 ;  /* 0x80000005ff067e24 */ /* 0x000fe200098e06ff */
[----:B------:R-:W-:-:S04]  /*0d00*/  ISETP.GT.U32.AND.EX P2, PT, RZ, UR5, PT, P2 ;  /* 0x00000005ff007c0c */ /* 0x000fc8000bf44120 */
[----:B------:R-:W-:-:S13]  /*0d10*/  ISETP.LE.U32.OR.EX P1, PT, R6, RZ, !P2, P1 ;  /* 0x000000ff0600720c */ /* 0x000fda0005723510 */
[----:B------:R-:W-:Y:S05]  /*0d20*/  @P1 BRA `(.L_x_22) ;  /* 0x0000000000501947 */ /* 0x000fea0003800000 */
[----:B------:R-:W-:Y:S02]  /*0d30*/  IADD3 R12, P1, PT, R3, -0x3, RZ ;  /* 0xfffffffd030c7810 */ /* 0x000fe40007f3e0ff */
[----:B------:R-:W-:-:S03]  /*0d40*/  PLOP3.LUT P0, PT, PT, PT, PT, 0x8, 0x80 ;  /* 0x000000000080781c */ /* 0x000fc60003f0e170 */
[----:B------:R-:W-:-:S10]  /*0d50*/  IMAD.X R10, RZ, RZ, -0x1, P1 ;  /* 0xffffffffff0a7424 */ /* 0x000fd400008e06ff */
.L_x_23:
[----:B0-----:R-:W0:Y:S01]  /*0d60*/  LDS.U8 R9, [R8] ;  /* 0x0000000008097984 */ /* 0x001e220000000000 */
[----:B------:R-:W-:Y:S01]  /*0d70*/  IADD3 R6, P1, PT, R4, UR4, RZ ;  /* 0x0000000404067c10 */ /* 0x000fe2000ff3e0ff */
[----:B------:R-:W-:Y:S02]  /*0d80*/  UIADD3 UR4, UP0, UPT, UR4, 0x4, URZ ;  /* 0x0000000404047890 */ /* 0x000fe4000ff1e0ff */
[----:B------:R-:W1:Y:S01]  /*0d90*/  LDS.U8 R11, [R8+0x1] ;  /* 0x00000100080b7984 */ /* 0x000e620000000000 */
[----:B------:R-:W-:Y:S01]  /*0da0*/  IADD3.X R7, PT, PT, R5, UR5, RZ, P1, !PT ;  /* 0x0000000505077c10 */ /* 0x000fe20008ffe4ff */
[----:B------:R-:W-:Y:S02]  /*0db0*/  UIADD3.X UR5, UPT, UPT, URZ, UR5, URZ, UP0, !UPT ;  /* 0x00000005ff057290 */ /* 0x000fe400087fe4ff */
[----:B------:R-:W2:Y:S01]  /*0dc0*/  LDS.U8 R13, [R8+0x2] ;  /* 0x00000200080d7984 */ /* 0x000ea20000000000 */
[----:B------:R-:W-:-:S03]  /*0dd0*/  ISETP.LE.U32.AND P1, PT, R12, UR4, PT ;  /* 0x000000040c007c0c */ /* 0x000fc6000bf23070 */
[----:B------:R3:W4:Y:S01]  /*0de0*/  LDS.U8 R15, [R8+0x3] ;  /* 0x00000300080f7984 */ /* 0x0007220000000000 */
[----:B------:R-:W-:-:S05]  /*0df0*/  IMAD.U32 R17, RZ, RZ, UR5 ;  /* 0x00000005ff117e24 */ /* 0x000fca000f8e00ff */
[----:B------:R-:W-:Y:S01]  /*0e00*/  ISETP.GE.U32.AND.EX P1, PT, R17, R10, PT, P1 ;  /* 0x0000000a1100720c */ /* 0x000fe20003f26110 */
[----:B---3--:R-:W-:Y:S01]  /*0e10*/  VIADD R8, R8, 0x4 ;  /* 0x0000000408087836 */ /* 0x008fe20000000000 */
[----:B0-----:R0:W-:Y:S04]  /*0e20*/  STG.E.U8 desc[UR10][R6.64], R9 ;  /* 0x0000000906007986 */ /* 0x0011e8000c10110a */
[----:B-1----:R0:W-:Y:S04]  /*0e30*/  STG.E.U8 desc[UR10][R6.64+0x1], R11 ;  /* 0x0000010b06007986 */ /* 0x0021e8000c10110a */
[----:B--2---:R0:W-:Y:S04]  /*0e40*/  STG.E.U8 desc[UR10][R6.64+0x2], R13 ;  /* 0x0000020d06007986 */ /* 0x0041e8000c10110a */
[----:B----4-:R0:W-:Y:S01]  /*0e50*/  STG.E.U8 desc[UR10][R6.64+0x3], R15 ;  /* 0x0000030f06007986 */ /* 0x0101e2000c10110a */
[----:B------:R-:W-:Y:S05]  /*0e60*/  @!P1 BRA `(.L_x_23) ;  /* 0xfffffffc00bc9947 */ /* 0x000fea000383ffff */
.L_x_22:
[C---:B0-----:R-:W-:Y:S02]  /*0e70*/  IADD3 R6, P3, PT, R3.reuse, -UR4, RZ ;  /* 0x8000000403067c10 */ /* 0x041fe4000ff7e0ff */
[----:B------:R-:W-:Y:S02]  /*0e80*/  ISETP.GT.U32.AND P2, PT, R3, UR4, PT ;  /* 0x0000000403007c0c */ /* 0x000fe4000bf44070 */
[----:B------:R-:W-:Y:S01]  /*0e90*/  ISETP.LE.U32.AND P1, PT, R6, 0x1, PT ;  /* 0x000000010600780c */ /* 0x000fe20003f23070 */
[----:B------:R-:W-:Y:S01]  /*0ea0*/  IMAD.X R6, RZ, RZ, ~UR5, P3 ;  /* 0x80000005ff067e24 */ /* 0x000fe200098e06ff */
[----:B------:R-:W-:-:S04]  /*0eb0*/  ISETP.GT.U32.AND.EX P2, PT, RZ, UR5, PT, P2 ;  /* 0x00000005ff007c0c */ /* 0x000fc8000bf44120 */
[----:B------:R-:W-:-:S13]  /*0ec0*/  ISETP.LE.U32.OR.EX P1, PT, R6, RZ, !P2, P1 ;  /* 0x000000ff0600720c */ /* 0x000fda0005723510 */
[----:B------:R-:W-:Y:S05]  /*0ed0*/  @P1 BRA `(.L_x_24) ;  /* 0x0000000000281947 */ /* 0x000fea0003800000 */
[----:B------:R-:W0:Y:S01]  /*0ee0*/  LDS.U8 R9, [R8] ;  /* 0x0000000008097984 */ /* 0x000e220000000000 */
[----:B------:R-:W-:Y:S01]  /*0ef0*/  IADD3 R6, P0, PT, R4, UR4, RZ ;  /* 0x0000000404067c10 */ /* 0x000fe2000ff1e0ff */
[----:B------:R-:W-:Y:S02]  /*0f00*/  UIADD3 UR4, UP0, UPT, UR4, 0x2, URZ ;  /* 0x0000000204047890 */ /* 0x000fe4000ff1e0ff */
[----:B------:R1:W2:Y:S01]  /*0f10*/  LDS.U8 R11, [R8+0x1] ;  /* 0x00000100080b7984 */ /* 0x0002a20000000000 */
[----:B------:R-:W-:Y:S01]  /*0f20*/  IADD3.X R7, PT, PT, R5, UR5, RZ, P0, !PT ;  /* 0x0000000505077c10 */ /* 0x000fe200087fe4ff */
[----:B------:R-:W-:Y:S01]  /*0f30*/  UIADD3.X UR5, UPT, UPT, URZ, UR5, URZ, UP0, !UPT ;  /* 0x00000005ff057290 */ /* 0x000fe200087fe4ff */
[----:B------:R-:W-:Y:S01]  /*0f40*/  PLOP3.LUT P0, PT, PT, PT, PT, 0x8, 0x80 ;  /* 0x000000000080781c */ /* 0x000fe20003f0e170 */
[----:B-1----:R-:W-:Y:S02]  /*0f50*/  VIADD R8, R8, 0x2 ;  /* 0x0000000208087836 */ /* 0x002fe40000000000 */
[----:B0-----:R0:W-:Y:S04]  /*0f60*/  STG.E.U8 desc[UR10][R6.64], R9 ;  /* 0x0000000906007986 */ /* 0x0011e8000c10110a */
[----:B--2---:R0:W-:Y:S06]  /*0f70*/  STG.E.U8 desc[UR10][R6.64+0x1], R11 ;  /* 0x0000010b06007986 */ /* 0x0041ec000c10110a */
.L_x_24:
[----:B------:R-:W-:Y:S01]  /*0f80*/  ISETP.GT.U32.AND P1, PT, R3, UR4, PT ;  /* 0x0000000403007c0c */ /* 0x000fe2000bf24070 */
[----:B------:R-:W-:-:S05]  /*0f90*/  IMAD.U32 R3, RZ, RZ, UR5 ;  /* 0x00000005ff037e24 */ /* 0x000fca000f8e00ff */
[----:B------:R-:W-:-:S13]  /*0fa0*/  ISETP.LT.U32.OR.EX P0, PT, R3, RZ, P0, P1 ;  /* 0x000000ff0300720c */ /* 0x000fda0000701510 */
[----:B------:R-:W1:Y:S01]  /*0fb0*/  @P0 LDS.U8 R3, [R8] ;  /* 0x0000000008030984 */ /* 0x000e620000000000 */
[----:B------:R-:W-:-:S04]  /*0fc0*/  @P0 IADD3 R4, P1, PT, R4, UR4, RZ ;  /* 0x0000000404040c10 */ /* 0x000fc8000ff3e0ff */
[----:B------:R-:W-:-:S05]  /*0fd0*/  @P0 IADD3.X R5, PT, PT, R5, UR5, RZ, P1, !PT ;  /* 0x0000000505050c10 */ /* 0x000fca0008ffe4ff */
[----:B-1----:R1:W-:Y:S04]  /*0fe0*/  @P0 STG.E.U8 desc[UR10][R4.64], R3 ;  /* 0x0000000304000986 */ /* 0x0023e8000c10110a */
.L_x_3:
[----:B------:R-:W-:Y:S05]  /*0ff0*/  BSYNC.RECONVERGENT B0 ;  /* 0x0000000000007941 */ /* 0x000fea0003800200 */
.L_x_1:
[----:B-1----:R-:W1:Y:S08]  /*1000*/  LDC R3, c[0x0][0x3b0] ;  /* 0x0000ec00ff037b82 */ /* 0x002e700000000800 */
[----:B------:R-:W1:Y:S01]  /*1010*/  LDC.64 R4, c[0x0][0x388] ;  /* 0x0000e200ff047b82 */ /* 0x000e620000000a00 */
[----:B------:R-:W2:Y:S01]  /*1020*/  LDCU.64 UR6, c[0x0][0x398] ;  /* 0x00007300ff0677ac */ /* 0x000ea20008000a00 */
[----:B------:R-:W3:Y:S01]  /*1030*/  LDCU.64 UR4, c[0x0][0x380] ;  /* 0x00007000ff0477ac */ /* 0x000ee20008000a00 */
[----:B-1----:R-:W-:-:S05]  /*1040*/  IMAD.WIDE.U32 R4, R3, 0x4, R4 ;  /* 0x0000000403047825 */ /* 0x002fca00078e0004 */
[----:B------:R-:W-:Y:S06]  /*1050*/  BAR.SYNC.DEFER_BLOCKING 0x0 ;  /* 0x0000000000007b1d */ /* 0x000fec0000010000 */
[----:B0-----:R-:W4:Y:S01]  /*1060*/  LDG.E R6, desc[UR10][R4.64] ;  /* 0x0000000a04067981 */ /* 0x001f22000c1e1900 */
[----:B------:R-:W-:Y:S01]  /*1070*/  IMAD.SHL.U32 R9, R2, 0x8, RZ ;  /* 0x0000000802097824 */ /* 0x000fe200078e00ff */
[----:B------:R-:W-:Y:S04]  /*1080*/  BSSY.RECONVERGENT B0, `(.L_x_25) ;  /* 0x0000038000007945 */ /* 0x000fe80003800200 */
[----:B----4-:R-:W-:-:S13]  /*1090*/  ISETP.GE.U32.AND P0, PT, R9, R6, PT ;  /* 0x000000060900720c */ /* 0x010fda0003f06070 */
[----:B--23--:R-:W-:Y:S05]  /*10a0*/  @P0 BRA `(.L_x_26) ;  /* 0x0000000000d40947 */ /* 0x00cfea0003800000 */
[----:B------:R-:W-:Y:S01]  /*10b0*/  BSSY.RECONVERGENT B1, `(.L_x_27) ;  /* 0x0000033000017945 */ /* 0x000fe20003800200 */
[----:B------:R-:W-:-:S07]  /*10c0*/  IMAD.MOV.U32 R11, RZ, RZ, R9 ;  /* 0x000000ffff0b7224 */ /* 0x000fce00078e0009 */
.L_x_28:
[----:B------:R-:W-:-:S05]  /*10d0*/  IADD3 R6, P0, PT, R11, UR6, RZ ;  /* 0x000000060b067c10 */ /* 0x000fca000ff1e0ff */
[----:B------:R-:W-:Y:S01]  /*10e0*/  IMAD.X R7, RZ, RZ, UR7, P0 ;  /* 0x00000007ff077e24 */ /* 0x000fe200080e06ff */
[----:B------:R-:W-:-:S04]  /*10f0*/  LEA.HI R2, P0, R11, UR4, RZ, 0x1d ;  /* 0x000000040b027c11 */ /* 0x000fc8000f81e8ff */
[----:B------:R-:W2:Y:S01]  /*1100*/  LDG.E.U8 R10, desc[UR10][R6.64] ;  /* 0x0000000a060a7981 */ /* 0x000ea2000c1e1100 */
[----:B------:R-:W-:-:S05]  /*1110*/  IMAD.X R3, RZ, RZ, UR5, P0 ;  /* 0x00000005ff037e24 */ /* 0x000fca00080e06ff */
[----:B------:R-:W3:Y:S01]  /*1120*/  LDG.E.U8 R8, desc[UR10][R2.64] ;  /* 0x0000000a02087981 */ /* 0x000ee2000c1e1100 */
[----:B--2---:R-:W-:-:S13]  /*1130*/  ISETP.NE.AND P0, PT, R10, RZ, PT ;  /* 0x000000ff0a00720c */ /* 0x004fda0003f05270 */
[C---:B---3--:R-:W-:Y:S01]  /*1140*/  @!P0 IMAD.SHL.U32 R13, R8.reuse, 0x2, RZ ;  /* 0x00000002080d8824 */ /* 0x048fe200078e00ff */
[----:B------:R-:W-:-:S05]  /*1150*/  @P0 LEA R13, R8, 0x1, 0x1 ;  /* 0x00000001080d0811 */ /* 0x000fca00078e08ff */
[----:B------:R0:W-:Y:S04]  /*1160*/  STG.E.U8 desc[UR10][R2.64], R13 ;  /* 0x0000000d02007986 */ /* 0x0001e8000c10110a */
[----:B------:R-:W2:Y:S01]  /*1170*/  LDG.E.U8 R8, desc[UR10][R6.64+0x1] ;  /* 0x0000010a06087981 */ /* 0x000ea2000c1e1100 */
[----:B------:R-:W-:Y:S01]  /*1180*/  IMAD.SHL.U32 R15, R13, 0x2, RZ ;  /* 0x000000020d0f7824 */ /* 0x000fe200078e00ff */
[----:B--2---:R-:W-:-:S13]  /*1190*/  ISETP.NE.AND P0, PT, R8, RZ, PT ;  /* 0x000000ff0800720c */ /* 0x004fda0003f05270 */
[----:B------:R-:W-:-:S05]  /*11a0*/  @P0 VIADD R15, R15, 0x1 ;  /* 0x000000010f0f0836 */ /* 0x000fca0000000000 */
[----:B------:R1:W-:Y:S04]  /*11b0*/  STG.E.U8 desc[UR10][R2.64], R15 ;  /* 0x0000000f02007986 */ /* 0x0003e8000c10110a */
[----:B------:R-:W2:Y:S01]  /*11c0*/  LDG.E.U8 R8, desc[UR10][R6.64+0x2] ;  /* 0x0000020a06087981 */ /* 0x000ea2000c1e1100 */
[----:B------:R-:W-:Y:S02]  /*11d0*/  SHF.L.U32 R17, R15, 0x1, RZ ;  /* 0x000000010f117819 */ /* 0x000fe400000006ff */
[----:B--2---:R-:W-:-:S13]  /*11e0*/  ISETP.NE.AND P0, PT, R8, RZ, PT ;  /* 0x000000ff0800720c */ /* 0x004fda0003f05270 */
[----:B------:R-:W-:-:S05]  /*11f0*/  @P0 VIADD R17, R17, 0x1 ;  /* 0x0000000111110836 */ /* 0x000fca0000000000 */
[----:B------:R2:W-:Y:S04]  /*1200*/  STG.E.U8 desc[UR10][R2.64], R17 ;  /* 0x0000001102007986 */ /* 0x0005e8000c10110a */
[----:B------:R-:W3:Y:S01]  /*1210*/  LDG.E.U8 R8, desc[UR10][R6.64+0x3] ;  /* 0x0000030a06087981 */ /* 0x000ee2000c1e1100 */
[----:B0-----:R-:W-:Y:S01]  /*1220*/  IMAD.SHL.U32 R13, R17, 0x2, RZ ;  /* 0x00000002110d7824 */ /* 0x001fe200078e00ff */
[----:B---3--:R-:W-:-:S13]  /*1230*/  ISETP.NE.AND P0, PT, R8, RZ, PT ;  /* 0x000000ff0800720c */ /* 0x008fda0003f05270 */
[----:B------:R-:W-:-:S05]  /*1240*/  @P0 VIADD R13, R13, 0x1 ;  /* 0x000000010d0d0836 */ /* 0x000fca0000000000 */
[----:B------:R0:W-:Y:S04]  /*1250*/  STG.E.U8 desc[UR10][R2.64], R13 ;  /* 0x0000000d02007986 */ /* 0x0001e8000c10110a */
[----:B------:R-:W3:Y:S01]  /*1260*/  LDG.E.U8 R8, desc[UR10][R6.64+0x4] ;  /* 0x0000040a06087981 */ /* 0x000ee2000c1e1100 */
[----:B-1----:R-:W-:Y:S01]  /*1270*/  IMAD.SHL.U32 R15, R13, 0x2, RZ ;  /* 0x000000020d0f7824 */ /* 0x002fe200078e00ff */
[----:B---3--:R-:W-:-:S13]  /*1280*/  ISETP.NE.AND P0, PT, R8, RZ, PT ;  /* 0x000000ff0800720c */ /* 0x008fda0003f05270 */
[----:B------:R-:W-:-:S05]  /*1290*/  @P0 VIADD R15, R15, 0x1 ;  /* 0x000000010f0f0836 */ /* 0x000fca0000000000 */
[----:B------:R1:W-:Y:S04]  /*12a0*/  STG.E.U8 desc[UR10][R2.64], R15 ;  /* 0x0000000f02007986 */ /* 0x0003e8000c10110a */
[----:B------:R-:W3:Y:S01]  /*12b0*/  LDG.E.U8 R8, desc[UR10][R6.64+0x5] ;  /* 0x0000050a06087981 */ /* 0x000ee2000c1e1100 */
[----:B--2---:R-:W-:Y:S01]  /*12c0*/  IMAD.SHL.U32 R17, R15, 0x2, RZ ;  /* 0x000000020f117824 */ /* 0x004fe200078e00ff */
[----:B---3--:R-:W-:-:S13]  /*12d0*/  ISETP.NE.AND P0, PT, R8, RZ, PT ;  /* 0x000000ff0800720c */ /* 0x008fda0003f05270 */
        /* <DEDUP_REMOVED lines=12> */
[----:B------:R-:W3:Y:S01]  /*13a0*/  LDG.E R8, desc[UR10][R4.64] ;  /* 0x0000000a04087981 */ /* 0x000ee2000c1e1900 */
[----:B------:R-:W-:-:S05]  /*13b0*/  IMAD R11, R0, 0x8, R11 ;  /* 0x00000008000b7824 */ /* 0x000fca00078e020b */
[----:B---3--:R-:W-:-:S13]  /*13c0*/  ISETP.GE.U32.AND P0, PT, R11, R8, PT ;  /* 0x000000080b00720c */ /* 0x008fda0003f06070 */
[----:B--2---:R-:W-:Y:S05]  /*13d0*/  @!P0 BRA `(.L_x_28) ;  /* 0xfffffffc003c8947 */ /* 0x004fea000383ffff */
[----:B------:R-:W-:Y:S05]  /*13e0*/  BSYNC.RECONVERGENT B1 ;  /* 0x0000000000017941 */ /* 0x000fea0003800200 */
.L_x_27:
[----:B------:R-:W-:-:S07]  /*13f0*/  IMAD.MOV.U32 R6, RZ, RZ, R8 ;  /* 0x000000ffff067224 */ /* 0x000fce00078e0008 */
.L_x_26:
[----:B------:R-:W-:Y:S05]  /*1400*/  BSYNC.RECONVERGENT B0 ;  /* 0x0000000000007941 */ /* 0x000fea0003800200 */
.L_x_25:
[----:B------:R-:W0:Y:S08]  /*1410*/  LDC R5, c[0x0][0x3a8] ;  /* 0x0000ea00ff057b82 */ /* 0x000e300000000800 */
[----:B------:R-:W0:Y:S02]  /*1420*/  LDC.64 R2, c[0x0][0x388] ;  /* 0x0000e200ff027b82 */ /* 0x000e240000000a00 */
[----:B0-----:R-:W-:-:S05]  /*1430*/  IMAD.WIDE.U32 R2, R5, 0x4, R2 ;  /* 0x0000000405027825 */ /* 0x001fca00078e0002 */
[----:B------:R-:W2:Y:S02]  /*1440*/  LDG.E R4, desc[UR10][R2.64] ;  /* 0x0000000a02047981 */ /* 0x000ea4000c1e1900 */
[----:B--2---:R-:W-:-:S13]  /*1450*/  ISETP.GE.U32.AND P0, PT, R9, R4, PT ;  /* 0x000000040900720c */ /* 0x004fda0003f06070 */
[----:B------:R-:W-:Y:S05]  /*1460*/  @P0 EXIT ;  /* 0x000000000000094d */ /* 0x000fea0003800000 */
[----:B------:R-:W-:Y:S01]  /*1470*/  SHF.R.U32.HI R10, RZ, 0x3, R6 ;  /* 0x00000003ff0a7819 */ /* 0x000fe20000011606 */
[----:B------:R-:W0:Y:S01]  /*1480*/  LDCU.64 UR6, c[0x0][0x3a0] ;  /* 0x00007400ff0677ac */ /* 0x000e220008000a00 */
[----:B------:R-:W1:Y:S05]  /*1490*/  LDCU.64 UR4, c[0x0][0x380] ;  /* 0x00007000ff0477ac */ /* 0x000e6a0008000a00 */
.L_x_29:
[C---:B0-----:R-:W-:Y:S02]  /*14a0*/  IADD3 R4, P0, PT, R9.reuse, UR6, RZ ;  /* 0x0000000609047c10 */ /* 0x041fe4000ff1e0ff */
[----:B------:R-:W-:-:S03]  /*14b0*/  LEA.HI R6, R9, R10, RZ, 0x1d ;  /* 0x0000000a09067211 */ /* 0x000fc600078fe8ff */
[----:B------:R-:W-:Y:S01]  /*14c0*/  IMAD.X R5, RZ, RZ, UR7, P0 ;  /* 0x00000007ff057e24 */ /* 0x000fe200080e06ff */
[----:B-1----:R-:W-:-:S04]  /*14d0*/  IADD3 R6, P0, PT, R6, UR4, RZ ;  /* 0x0000000406067c10 */ /* 0x002fc8000ff1e0ff */
        /* <DEDUP_REMOVED lines=8> */
[----:B------:R-:W-:Y:S02]  /*1560*/  SHF.L.U32 R13, R11, 0x1, RZ ;  /* 0x000000010b0d7819 */ /* 0x000fe400000006ff */
[----:B--2---:R-:W-:-:S13]  /*1570*/  ISETP.NE.AND P0, PT, R8, RZ, PT ;  /* 0x000000ff0800720c */ /* 0x004fda0003f05270 */
[----:B------:R-:W-:-:S05]  /*1580*/  @P0 VIADD R13, R13, 0x1 ;  /* 0x000000010d0d0836 */ /* 0x000fca0000000000 */
[----:B------:R1:W-:Y:S04]  /*1590*/  STG.E.U8 desc[UR10][R6.64], R13 ;  /* 0x0000000d06007986 */ /* 0x0003e8000c10110a */
[----:B------:R-:W2:Y:S01]  /*15a0*/  LDG.E.U8 R8, desc[UR10][R4.64+0x2] ;  /* 0x0000020a04087981 */ /* 0x000ea2000c1e1100 */
[----:B------:R-:W-:Y:S01]  /*15b0*/  IMAD.SHL.U32 R15, R13, 0x2, RZ ;  /* 0x000000020d0f7824 */ /* 0x000fe200078e00ff */
        /* <DEDUP_REMOVED lines=32> */
[----:B------:R-:W-:Y:S05]  /*17c0*/  EXIT ;  /* 0x000000000000794d */ /* 0x000fea0003800000 */
.L_x_30:
[----:B------:R-:W-:-:S00]  /*17d0*/  BRA `(.L_x_30) ;  /* 0xfffffffc00fc7947 */ /* 0x000fc0000383ffff */
[----:B------:R-:W-:-:S00]  /*17e0*/  NOP ;  /* 0x0000000000007918 */ /* 0x000fc00000000000 */
        /* <DEDUP_REMOVED lines=9> */
.L_x_48:


//--------------------- .text._Z8compressPhPjP12table_structS_jj --------------------------
	.section	.text._Z8compressPhPjP12table_structS_jj,"ax",@progbits
	.align	128
        .global         _Z8compressPhPjP12table_structS_jj
        .type           _Z8compressPhPjP12table_structS_jj,@function
        .size           _Z8compressPhPjP12table_structS_jj,(.L_x_49 - _Z8compressPhPjP12table_structS_jj)
        .other          _Z8compressPhPjP12table_structS_jj,@"STO_CUDA_ENTRY STV_DEFAULT"
_Z8compressPhPjP12table_structS_jj:
.text._Z8compressPhPjP12table_structS_jj:
        /* <DEDUP_REMOVED lines=9> */
.L_x_31:
        /* <DEDUP_REMOVED lines=24> */
[----:B0-----:R-:W-:-:S05]  /*0210*/  IMAD.U32 R7, RZ, RZ, UR4 ;  /* 0x00000004ff077e24 */ /* 0x001fca000f8e00ff */
[----:B------:R-:W-:-:S13]  /*0220*/  ISETP.GE.U32.AND P0, PT, R2, R7, PT ;  /* 0x000000070200720c */ /* 0x000fda0003f06070 */
[----:B-1----:R-:W-:Y:S05]  /*0230*/  @P0 BRA `(.L_x_34) ;  /* 0x0000000400600947 */ /* 0x002fea0003800000 */
[----:B------:R-:W-:Y:S01]  /*0240*/  BSSY.RECONVERGENT B1, `(.L_x_35) ;  /* 0x000002f000017945 */ /* 0x000fe20003800200 */
[----:B------:R-:W-:-:S07]  /*0250*/  MOV R3, R2 ;  /* 0x0000000200037202 */ /* 0x000fce0000000f00 */
.L_x_39:
        /* <DEDUP_REMOVED lines=15> */
.L_x_38:
[----:B------:R-:W-:-:S13]  /*0350*/  ISETP.GT.U32.AND P0, PT, R14, 0xbe, PT ;  /* 0x000000be0e00780c */ /* 0x000fda0003f04070 */
[----:B------:R-:W2:Y:S01]  /*0360*/  @!P0 LDG.E R13, desc[UR10][R6.64] ;  /* 0x0000000a060d8981 */ /* 0x000ea2000c1e1900 */
[----:B------:R-:W-:-:S05]  /*0370*/  @!P0 LOP3.LUT R11, R9, 0xffff, RZ, 0xc0, !PT ;  /* 0x0000ffff090b8812 */ /* 0x000fca00078ec0ff */
[----:B------:R-:W-:-:S05]  /*0380*/  @!P0 IMAD R11, R11, 0xbf, R8 ;  /* 0x000000bf0b0b8824 */ /* 0x000fca00078e0208 */
[----:B------:R-:W-:-:S06]  /*0390*/  @!P0 IADD3 R15, PT, PT, R11, R14, RZ ;  /* 0x0000000e0b0f8210 */ /* 0x000fcc0007ffe0ff */
        /* <DEDUP_REMOVED lines=10> */
[----:B------:R-:W-:-:S04]  /*0440*/  @P0 IADD3 R12, P1, PT, R13, UR6, RZ ;  /* 0x000000060d0c0c10 */ /* 0x000fc8000ff3e0ff */
[----:B------:R-:W-:-:S05]  /*0450*/  @P0 IADD3.X R13, PT, PT, RZ, UR7, RZ, P1, !PT ;  /* 0x00000007ff0d0c10 */ /* 0x000fca0008ffe4ff */
[----:B0-----:R-:W-:Y:S04]  /*0460*/  @P0 STG.E.U8 desc[UR10][R12.64], R17 ;  /* 0x000000110c000986 */ /* 0x001fe8000c10110a */
[----:B------:R-:W2:Y:S01]  /*0470*/  LDG.E.U8 R9, desc[UR10][R4.64] ;  /* 0x0000000a04097981 */ /* 0x000ea2000c1e1100 */
[----:B------:R-:W-:Y:S02]  /*0480*/  VIADD R14, R14, 0x1 ;  /* 0x000000010e0e7836 */ /* 0x000fe40000000000 */
[----:B--2---:R-:W-:-:S05]  /*0490*/  IMAD.IADD R18, R8, 0x1, R9 ;  /* 0x0000000108127824 */ /* 0x004fca00078e0209 */
[----:B------:R-:W0:Y:S02]  /*04a0*/  LDS.U8 R11, [R18+0xbf00] ;  /* 0x00bf0000120b7984 */ /* 0x000e240000000000 */
[----:B0-----:R-:W-:-:S13]  /*04b0*/  ISETP.GE.U32.AND P0, PT, R14, R11, PT ;  /* 0x0000000b0e00720c */ /* 0x001fda0003f06070 */
[----:B------:R-:W-:Y:S05]  /*04c0*/  @!P0 BRA `(.L_x_38) ;  /* 0xfffffffc00a08947 */ /* 0x000fea000383ffff */
.L_x_37:
[----:B------:R-:W-:Y:S05]  /*04d0*/  BSYNC.RECONVERGENT B2 ;  /* 0x0000000000027941 */ /* 0x000fea0003800200 */
.L_x_36:
[----:B------:R-:W0:Y:S01]  /*04e0*/  LDCU UR4, c[0x0][0x3a0] ;  /* 0x00007400ff0477ac */ /* 0x000e220008000800 */
[----:B------:R-:W-:Y:S01]  /*04f0*/  IMAD.IADD R3, R0, 0x1, R3 ;  /* 0x0000000100037824 */ /* 0x000fe200078e0203 */
[----:B0-----:R-:W-:-:S04]  /*0500*/  MOV R7, UR4 ;  /* 0x0000000400077c02 */ /* 0x001fc80008000f00 */
[----:B------:R-:W-:-:S13]  /*0510*/  ISETP.GE.U32.AND P0, PT, R3, R7, PT ;  /* 0x000000070300720c */ /* 0x000fda0003f06070 */
[----:B------:R-:W-:Y:S05]  /*0520*/  @!P0 BRA `(.L_x_39) ;  /* 0xfffffffc004c8947 */ /* 0x000fea000383ffff */
[----:B------:R-:W-:Y:S05]  /*0530*/  BSYNC.RECONVERGENT B1 ;  /* 0x0000000000017941 */ /* 0x000fea0003800200 */
.L_x_35:
[----:B------:R-:W-:Y:S05]  /*0540*/  BRA `(.L_x_34) ;  /* 0x00000000009c7947 */ /* 0x000fea0003800000 */
.L_x_33:
[----:B------:R-:W0:Y:S01]  /*0550*/  LDCU UR4, c[0x0][0x3a0] ;  /* 0x00007400ff0477ac */ /* 0x000e220008000800 */
[----:B------:R-:W1:Y:S01]  /*0560*/  LDCU.64 UR8, c[0x0][0x398] ;  /* 0x00007300ff0877ac */ /* 0x000e620008000a00 */
[----:B0-----:R-:W-:-:S05]  /*0570*/  IMAD.U32 R7, RZ, RZ, UR4 ;  /* 0x00000004ff077e24 */ /* 0x001fca000f8e00ff */
[----:B------:R-:W-:-:S13]  /*0580*/  ISETP.GE.U32.AND P0, PT, R2, R7, PT ;  /* 0x000000070200720c */ /* 0x000fda0003f06070 */
[----:B-1----:R-:W-:Y:S05]  /*0590*/  @P0 BRA `(.L_x_34) ;  /* 0x0000000000880947 */ /* 0x002fea0003800000 */
[----:B------:R-:W-:-:S07]  /*05a0*/  IMAD.MOV.U32 R3, RZ, RZ, R2 ;  /* 0x000000ffff037224 */ /* 0x000fce00078e0002 */
.L_x_43:
        /* <DEDUP_REMOVED lines=9> */
[----:B------:R-:W-:Y:S01]  /*0640*/  HFMA2 R11, -RZ, RZ, 0, 0 ;  /* 0x00000000ff0b7431 */ /* 0x000fe200000001ff */
[----:B------:R-:W-:Y:S01]  /*0650*/  PRMT R10, R8, 0x7610, R10 ;  /* 0x00007610080a7816 */ /* 0x000fe2000000000a */
[----:B0-----:R-:W-:-:S07]  /*0660*/  IMAD.WIDE.U32 R6, R3, 0x4, R6 ;  /* 0x0000000403067825 */ /* 0x001fce00078e0006 */
.L_x_42:
        /* <DEDUP_REMOVED lines=15> */
.L_x_41:
[----:B------:R-:W-:Y:S05]  /*0760*/  BSYNC.RECONVERGENT B1 ;  /* 0x0000000000017941 */ /* 0x000fea0003800200 */
.L_x_40:
[----:B------:R-:W0:Y:S01]  /*0770*/  LDCU UR4, c[0x0][0x3a0] ;  /* 0x00007400ff0477ac */ /* 0x000e220008000800 */
[----:B------:R-:W-:Y:S02]  /*0780*/  IMAD.IADD R3, R0, 0x1, R3 ;  /* 0x0000000100037824 */ /* 0x000fe400078e0203 */
[----:B0-----:R-:W-:-:S05]  /*0790*/  IMAD.U32 R7, RZ, RZ, UR4 ;  /* 0x00000004ff077e24 */ /* 0x001fca000f8e00ff */
[----:B------:R-:W-:-:S13]  /*07a0*/  ISETP.GE.U32.AND P0, PT, R3, R7, PT ;  /* 0x000000070300720c */ /* 0x000fda0003f06070 */
[----:B------:R-:W-:Y:S05]  /*07b0*/  @!P0 BRA `(.L_x_43) ;  /* 0xfffffffc007c8947 */ /* 0x000fea000383ffff */
.L_x_34:
[----:B------:R-:W-:Y:S05]  /*07c0*/  BSYNC.RECONVERGENT B0 ;  /* 0x0000000000007941 */ /* 0x000fea0003800200 */
.L_x_32:
[----:B------:R-:W0:Y:S08]  /*07d0*/  LDC.64 R4, c[0x0][0x388] ;  /* 0x0000e200ff047b82 */ /* 0x000e300000000a00 */
[----:B------:R-:W-:Y:S01]  /*07e0*/  BAR.SYNC.DEFER_BLOCKING 0x0 ;  /* 0x0000000000007b1d */ /* 0x000fe20000010000 */
[----:B------:R-:W-:-:S05]  /*07f0*/  SHF.L.U32 R2, R2, 0x3, RZ ;  /* 0x0000000302027819 */ /* 0x000fca00000006ff */
[----:B------:R-:W1:Y:S01]  /*0800*/  LDCU.64 UR6, c[0x0][0x398] ;  /* 0x00007300ff0677ac */ /* 0x000e620008000a00 */
[----:B------:R-:W2:Y:S01]  /*0810*/  LDCU.64 UR4, c[0x0][0x380] ;  /* 0x00007000ff0477ac */ /* 0x000ea20008000a00 */
[----:B0-----:R-:W-:-:S05]  /*0820*/  IMAD.WIDE.U32 R4, R7, 0x4, R4 ;  /* 0x0000000407047825 */ /* 0x001fca00078e0004 */
[----:B------:R-:W3:Y:S01]  /*0830*/  LDG.E R3, desc[UR10][R4.64] ;  /* 0x0000000a04037981 */ /* 0x000ee2000c1e1900 */
[----:B------:R-:W-:Y:S01]  /*0840*/  BSSY.RECONVERGENT B0, `(.L_x_44) ;  /* 0x0000035000007945 */ /* 0x000fe20003800200 */
[----:B---3--:R-:W-:-:S13]  /*0850*/  ISETP.GE.U32.AND P0, PT, R2, R3, PT ;  /* 0x000000030200720c */ /* 0x008fda0003f06070 */
[----:B-12---:R-:W-:Y:S05]  /*0860*/  @P0 BRA `(.L_x_45) ;  /* 0x0000000000c80947 */ /* 0x006fea0003800000 */
[----:B------:R-:W-:-:S07]  /*0870*/  IMAD.MOV.U32 R9, RZ, RZ, R2 ;  /* 0x000000ffff097224 */ /* 0x000fce00078e0002 */
.L_x_46:
[----:B------:R-:W-:-:S05]  /*0880*/  IADD3 R6, P0, PT, R9, UR6, RZ ;  /* 0x0000000609067c10 */ /* 0x000fca000ff1e0ff */
[----:B------:R-:W-:Y:S01]  /*0890*/  IMAD.X R7, RZ, RZ, UR7, P0 ;  /* 0x00000007ff077e24 */ /* 0x000fe200080e06ff */
[----:B------:R-:W-:-:S04]  /*08a0*/  LEA.HI R2, P0, R9, UR4, RZ, 0x1d ;  /* 0x0000000409027c11 */ /* 0x000fc8000f81e8ff */
[----:B------:R-:W2:Y:S01]  /*08b0*/  LDG.E.U8 R10, desc[UR10][R6.64] ;  /* 0x0000000a060a7981 */ /* 0x000ea2000c1e1100 */
[----:B------:R-:W-:-:S05]  /*08c0*/  IMAD.X R3, RZ, RZ, UR5, P0 ;  /* 0x00000005ff037e24 */ /* 0x000fca00080e06ff */
[----:B------:R-:W3:Y:S01]  /*08d0*/  LDG.E.U8 R8, desc[UR10][R2.64] ;  /* 0x0000000a02087981 */ /* 0x000ee2000c1e1100 */
[----:B--2---:R-:W-:-:S13]  /*08e0*/  ISETP.NE.AND P0, PT, R10, RZ, PT ;  /* 0x000000ff0a00720c */ /* 0x004fda0003f05270 */
[C---:B---3--:R-:W-:Y:S02]  /*08f0*/  @!P0 SHF.L.U32 R11, R8.reuse, 0x1, RZ ;  /* 0x00000001080b8819 */ /* 0x048fe400000006ff */
        /* <DEDUP_REMOVED lines=8> */
[----:B------:R-:W-:Y:S01]  /*0980*/  IMAD.SHL.U32 R15, R13, 0x2, RZ ;  /* 0x000000020d0f7824 */ /* 0x000fe200078e00ff */
[----:B--2---:R-:W-:-:S13]  /*0990*/  ISETP.NE.AND P0, PT, R8, RZ, PT ;  /* 0x000000ff0800720c */ /* 0x004fda0003f05270 */
[----:B------:R-:W-:-:S05]  /*09a0*/  @P0 IADD3 R15, PT, PT, R15, 0x1, RZ ;  /* 0x000000010f0f0810 */ /* 0x000fca0007ffe0ff */
        /* <DEDUP_REMOVED lines=9> */
[----:B------:R-:W-:-:S05]  /*0a40*/  @P0 IADD3 R13, PT, PT, R13, 0x1, RZ ;  /* 0x000000010d0d0810 */ /* 0x000fca0007ffe0ff */
[----:B------:R1:W-:Y:S04]  /*0a50*/  STG.E.U8 desc[UR10][R2.64], R13 ;  /* 0x0000000d02007986 */ /* 0x0003e8000c10110a */
[----:B------:R-:W3:Y:S01]  /*0a60*/  LDG.E.U8 R8, desc[UR10][R6.64+0x5] ;  /* 0x0000050a06087981 */ /* 0x000ee2000c1e1100 */
[----:B--2---:R-:W-:Y:S01]  /*0a70*/  IMAD.SHL.U32 R15, R13, 0x2, RZ ;  /* 0x000000020d0f7824 */ /* 0x004fe200078e00ff */
[----:B---3--:R-:W-:-:S13]  /*0a80*/  ISETP.NE.AND P0, PT, R8, RZ, PT ;  /* 0x000000ff0800720c */ /* 0x008fda0003f05270 */
[----:B------:R-:W-:-:S05]  /*0a90*/  @P0 VIADD R15, R15, 0x1 ;  /* 0x000000010f0f0836 */ /* 0x000fca0000000000 */
[----:B------:R2:W-:Y:S04]  /*0aa0*/  STG.E.U8 desc[UR10][R2.64], R15 ;  /* 0x0000000f02007986 */ /* 0x0005e8000c10110a */
[----:B------:R-:W3:Y:S01]  /*0ab0*/  LDG.E.U8 R8, desc[UR10][R6.64+0x6] ;  /* 0x0000060a06087981 */ /* 0x000ee2000c1e1100 */
[----:B0-----:R-:W-:Y:S02]  /*0ac0*/  SHF.L.U32 R11, R15, 0x1, RZ ;  /* 0x000000010f0b7819 */ /* 0x001fe400000006ff */
        /* <DEDUP_REMOVED lines=8> */
[----:B------:R-:W3:Y:S01]  /*0b50*/  LDG.E R8, desc[UR10][R4.64] ;  /* 0x0000000a04087981 */ /* 0x000ee2000c1e1900 */
[----:B------:R-:W-:-:S05]  /*0b60*/  IMAD R9, R0, 0x8, R9 ;  /* 0x0000000800097824 */ /* 0x000fca00078e0209 */
[----:B---3--:R-:W-:-:S13]  /*0b70*/  ISETP.GE.U32.AND P0, PT, R9, R8, PT ;  /* 0x000000080900720c */ /* 0x008fda0003f06070 */
[----:B--2---:R-:W-:Y:S05]  /*0b80*/  @!P0 BRA `(.L_x_46) ;  /* 0xfffffffc003c8947 */ /* 0x004fea000383ffff */
.L_x_45:
[----:B------:R-:W-:Y:S05]  /*0b90*/  BSYNC.RECONVERGENT B0 ;  /* 0x0000000000007941 */ /* 0x000fea0003800200 */
.L_x_44:
[----:B------:R-:W-:Y:S06]  /*0ba0*/  BAR.SYNC.DEFER_BLOCKING 0x0 ;  /* 0x0000000000007b1d */ /* 0x000fec0000010000 */
[----:B------:R-:W-:Y:S05]  /*0bb0*/  EXIT ;  /* 0x000000000000794d */ /* 0x000fea0003800000 */
.L_x_47:
        /* <DEDUP_REMOVED lines=12> */
.L_x_49:


//--------------------- .nv.shared._Z16compressOverflowPhPjP12table_structS_S_jjj --------------------------
	.section	.nv.shared._Z16compressOverflowPhPjP12table_structS_S_jjj,"aw",@nobits
	.sectionflags	@""
.nv.shared._Z16compressOverflowPhPjP12table_structS_S_jjj:
	.zero		50176


//--------------------- .nv.shared.reserved.0     --------------------------
	.section	.nv.shared.reserved.0,"aw",@nobits
	.weak		__nv_reservedSMEM_offset_0_alias
	.size		__nv_reservedSMEM_offset_0_alias, 0, 64
	.other		__nv_reservedSMEM_offset_0_alias,@"STO_CUDA_RESERVED_SHARED STV_DEFAULT"
__nv_reservedSMEM_offset_0_alias:
	.zero		0
	.zero		64


//--------------------- .nv.shared._Z8compressPhPjP12table_structS_jj --------------------------
	.section	.nv.shared._Z8compressPhPjP12table_structS_jj,"aw",@nobits
	.sectionflags	@""
.nv.shared._Z8compressPhPjP12table_structS_jj:
	.zero		50176


//--------------------- .nv.constant0._Z16compressOverflowPhPjP12table_structS_S_jjj --------------------------
	.section	.nv.constant0._Z16compressOverflowPhPjP12table_structS_S_jjj,"a",@progbits
	.sectionflags	@""
	.align	4
.nv.constant0._Z16compressOverflowPhPjP12table_structS_S_jjj:
	.zero		948


//--------------------- .nv.constant0._Z8compressPhPjP12table_structS_jj --------------------------
	.section	.nv.constant0._Z8compressPhPjP12table_structS_jj,"a",@progbits
	.sectionflags	@""
	.align	4
.nv.constant0._Z8compressPhPjP12table_structS_jj:
	.zero		936


//--------------------- SYMBOLS --------------------------

	.type		.nv.reservedSmem.offset0,@object
	.size		.nv.reservedSmem.offset0,0x4
	.type		.nv.reservedSmem.cap,@object
	.size		.nv.reservedSmem.cap,0x4
